	.target	sm_90a

	.elftype	@"ET_EXEC"


//--------------------- .note.nv.tkinfo           --------------------------
	.section	.note.nv.tkinfo,"",@"SHT_NOTE"
	.sectionflags	@"SHF_NOTE_NV_TKINFO"
	.tkinfo
        /*0018*/ 	.word	0x00000002
        /*0030*/ 	.string	""
        /*0030*/ 	.string	"ptxas"
        /*0030*/ 	.string	"Cuda compilation tools, release 13.0, V13.0.88"
        /*0030*/ 	.string	"Build cuda_13.0.r13.0/compiler.36424714_0"
        /*0030*/ 	.string	"-arch sm_90a -m 64 "



//--------------------- .note.nv.cuinfo           --------------------------
	.section	.note.nv.cuinfo,"",@"SHT_NOTE"
	.sectionflags	@"SHF_NOTE_NV_CUINFO"
        /*0018*/ 	.short	0x0002
        /*001a*/ 	.short	0x005a
        /*001c*/ 	.short	0x0082
	.zero		2


//--------------------- .nv.info                  --------------------------
	.section	.nv.info,"",@"SHT_CUDA_INFO"
	.align	4


	//----- nvinfo : EIATTR_REGCOUNT
	.align		4
        /*0000*/ 	.byte	0x04, 0x2f
        /*0002*/ 	.short	(.L_12 - .L_11)
	.align		4
.L_11:
        /*0004*/ 	.word	index@(_ZN7cutlass13device_kernelINS_4gemm6kernel13GemmUniversalIN4cute5tupleIJiiiiEEENS1_10collective13CollectiveMmaINS1_37MainloopSm90TmaGmmaWarpSpecializedFP8ILi5ENS5_IJNS4_1CILi1EEESB_SB_EEENS1_35KernelTmaWarpSpecializedCooperativeEEENS5_IJNSA_ILi128EEENSA_ILi48EEENSA_ILi256EEEEEENS_12float_e4m3_tENS5_IJlSB_lEEESJ_SK_NS4_8TiledMMAINS4_8MMA_AtomIJNS4_4SM904GMMA30MMA_64x16x32_F32E4M3E4M3_SS_TNILNSO_7ScaleInE1ELSQ_1EEEEEENS4_6LayoutINS5_IJNSA_ILi2EEESB_SB_EEENS5_IJSB_NSA_ILi0EEESW_EEEEENS5_IJNS4_10UnderscoreESZ_SZ_EEEEENS4_13SM90_TMA_LOADENS4_14ComposedLayoutINS4_7SwizzleILi3ELi4ELi3EEENS4_18smem_ptr_flag_bitsILi8EEENST_INS5_IJNSA_ILi8EEESF_EEENS5_IJSF_SB_EEEEEEEvNS4_8identityES12_S1C_vS1D_EENS_8epilogue10collective6detail29Sm90TmaWarpSpecializedAdapterINS1G_15DefaultEpilogueISJ_SK_SK_NS1F_6thread17LinearCombinationISJ_Li1EffLNS1K_9ScaleType4KindE0ELNS_15FloatRoundStyleE2ESJ_EENS1_15EpilogueDefaultEEEEEvvEEEEvNT_6ParamsE)
        /*0008*/ 	.word	0x000000a8


	//----- nvinfo : EIATTR_FRAME_SIZE
	.align		4
.L_12:
        /*000c*/ 	.byte	0x04, 0x11
        /*000e*/ 	.short	(.L_14 - .L_13)
	.align		4
.L_13:
        /*0010*/ 	.word	index@(_ZN7cutlass13device_kernelINS_4gemm6kernel13GemmUniversalIN4cute5tupleIJiiiiEEENS1_10collective13CollectiveMmaINS1_37MainloopSm90TmaGmmaWarpSpecializedFP8ILi5ENS5_IJNS4_1CILi1EEESB_SB_EEENS1_35KernelTmaWarpSpecializedCooperativeEEENS5_IJNSA_ILi128EEENSA_ILi48EEENSA_ILi256EEEEEENS_12float_e4m3_tENS5_IJlSB_lEEESJ_SK_NS4_8TiledMMAINS4_8MMA_AtomIJNS4_4SM904GMMA30MMA_64x16x32_F32E4M3E4M3_SS_TNILNSO_7ScaleInE1ELSQ_1EEEEEENS4_6LayoutINS5_IJNSA_ILi2EEESB_SB_EEENS5_IJSB_NSA_ILi0EEESW_EEEEENS5_IJNS4_10UnderscoreESZ_SZ_EEEEENS4_13SM90_TMA_LOADENS4_14ComposedLayoutINS4_7SwizzleILi3ELi4ELi3EEENS4_18smem_ptr_flag_bitsILi8EEENST_INS5_IJNSA_ILi8EEESF_EEENS5_IJSF_SB_EEEEEEEvNS4_8identityES12_S1C_vS1D_EENS_8epilogue10collective6detail29Sm90TmaWarpSpecializedAdapterINS1G_15DefaultEpilogueISJ_SK_SK_NS1F_6thread17LinearCombinationISJ_Li1EffLNS1K_9ScaleType4KindE0ELNS_15FloatRoundStyleE2ESJ_EENS1_15EpilogueDefaultEEEEEvvEEEEvNT_6ParamsE)
        /*0014*/ 	.word	0x00000000


	//----- nvinfo : EIATTR_MIN_STACK_SIZE
	.align		4
.L_14:
        /*0018*/ 	.byte	0x04, 0x12
        /*001a*/ 	.short	(.L_16 - .L_15)
	.align		4
.L_15:
        /*001c*/ 	.word	index@(_ZN7cutlass13device_kernelINS_4gemm6kernel13GemmUniversalIN4cute5tupleIJiiiiEEENS1_10collective13CollectiveMmaINS1_37MainloopSm90TmaGmmaWarpSpecializedFP8ILi5ENS5_IJNS4_1CILi1EEESB_SB_EEENS1_35KernelTmaWarpSpecializedCooperativeEEENS5_IJNSA_ILi128EEENSA_ILi48EEENSA_ILi256EEEEEENS_12float_e4m3_tENS5_IJlSB_lEEESJ_SK_NS4_8TiledMMAINS4_8MMA_AtomIJNS4_4SM904GMMA30MMA_64x16x32_F32E4M3E4M3_SS_TNILNSO_7ScaleInE1ELSQ_1EEEEEENS4_6LayoutINS5_IJNSA_ILi2EEESB_SB_EEENS5_IJSB_NSA_ILi0EEESW_EEEEENS5_IJNS4_10UnderscoreESZ_SZ_EEEEENS4_13SM90_TMA_LOADENS4_14ComposedLayoutINS4_7SwizzleILi3ELi4ELi3EEENS4_18smem_ptr_flag_bitsILi8EEENST_INS5_IJNSA_ILi8EEESF_EEENS5_IJSF_SB_EEEEEEEvNS4_8identityES12_S1C_vS1D_EENS_8epilogue10collective6detail29Sm90TmaWarpSpecializedAdapterINS1G_15DefaultEpilogueISJ_SK_SK_NS1F_6thread17LinearCombinationISJ_Li1EffLNS1K_9ScaleType4KindE0ELNS_15FloatRoundStyleE2ESJ_EENS1_15EpilogueDefaultEEEEEvvEEEEvNT_6ParamsE)
        /*0020*/ 	.word	0x00000000
.L_16:


//--------------------- .nv.compat                --------------------------
	.section	.nv.compat,"",@"SHT_CUDA_COMPAT_INFO"
	.align	4
        /*0000*/ 	.byte	0x02, 0x09, 0x01, 0x00, 0x02, 0x02, 0x04, 0x00, 0x02, 0x05, 0x05, 0x00, 0x03, 0x07, 0x01, 0x01
        /*0010*/ 	.byte	0x02, 0x03, 0x01, 0x00, 0x02, 0x06, 0x01, 0x00, 0x04, 0x0b, 0x08, 0x00, 0x00, 0x00, 0x00, 0x00
        /*0020*/ 	.byte	0x00, 0x00, 0x00, 0x00


//--------------------- .nv.info._ZN7cutlass13device_kernelINS_4gemm6kernel13GemmUniversalIN4cute5tupleIJiiiiEEENS1_10collective13CollectiveMmaINS1_37MainloopSm90TmaGmmaWarpSpecializedFP8ILi5ENS5_IJNS4_1CILi1EEESB_SB_EEENS1_35KernelTmaWarpSpecializedCooperativeEEENS5_IJNSA_ILi128EEENSA_ILi48EEENSA_ILi256EEEEEENS_12float_e4m3_tENS5_IJlSB_lEEESJ_SK_NS4_8TiledMMAINS4_8MMA_AtomIJNS4_4SM904GMMA30MMA_64x16x32_F32E4M3E4M3_SS_TNILNSO_7ScaleInE1ELSQ_1EEEEEENS4_6LayoutINS5_IJNSA_ILi2EEESB_SB_EEENS5_IJSB_NSA_ILi0EEESW_EEEEENS5_IJNS4_10UnderscoreESZ_SZ_EEEEENS4_13SM90_TMA_LOADENS4_14ComposedLayoutINS4_7SwizzleILi3ELi4ELi3EEENS4_18smem_ptr_flag_bitsILi8EEENST_INS5_IJNSA_ILi8EEESF_EEENS5_IJSF_SB_EEEEEEEvNS4_8identityES12_S1C_vS1D_EENS_8epilogue10collective6detail29Sm90TmaWarpSpecializedAdapterINS1G_15DefaultEpilogueISJ_SK_SK_NS1F_6thread17LinearCombinationISJ_Li1EffLNS1K_9ScaleType4KindE0ELNS_15FloatRoundStyleE2ESJ_EENS1_15EpilogueDefaultEEEEEvvEEEEvNT_6ParamsE --------------------------
	.section	.nv.info._ZN7cutlass13device_kernelINS_4gemm6kernel13GemmUniversalIN4cute5tupleIJiiiiEEENS1_10collective13CollectiveMmaINS1_37MainloopSm90TmaGmmaWarpSpecializedFP8ILi5ENS5_IJNS4_1CILi1EEESB_SB_EEENS1_35KernelTmaWarpSpecializedCooperativeEEENS5_IJNSA_ILi128EEENSA_ILi48EEENSA_ILi256EEEEEENS_12float_e4m3_tENS5_IJlSB_lEEESJ_SK_NS4_8TiledMMAINS4_8MMA_AtomIJNS4_4SM904GMMA30MMA_64x16x32_F32E4M3E4M3_SS_TNILNSO_7ScaleInE1ELSQ_1EEEEEENS4_6LayoutINS5_IJNSA_ILi2EEESB_SB_EEENS5_IJSB_NSA_ILi0EEESW_EEEEENS5_IJNS4_10UnderscoreESZ_SZ_EEEEENS4_13SM90_TMA_LOADENS4_14ComposedLayoutINS4_7SwizzleILi3ELi4ELi3EEENS4_18smem_ptr_flag_bitsILi8EEENST_INS5_IJNSA_ILi8EEESF_EEENS5_IJSF_SB_EEEEEEEvNS4_8identityES12_S1C_vS1D_EENS_8epilogue10collective6detail29Sm90TmaWarpSpecializedAdapterINS1G_15DefaultEpilogueISJ_SK_SK_NS1F_6thread17LinearCombinationISJ_Li1EffLNS1K_9ScaleType4KindE0ELNS_15FloatRoundStyleE2ESJ_EENS1_15EpilogueDefaultEEEEEvvEEEEvNT_6ParamsE,"",@"SHT_CUDA_INFO"
	.sectionflags	@""
	.align	4


	//----- nvinfo : EIATTR_CUDA_API_VERSION
	.align		4
        /*0000*/ 	.byte	0x04, 0x37
        /*0002*/ 	.short	(.L_18 - .L_17)
.L_17:
        /*0004*/ 	.word	0x00000082


	//----- nvinfo : EIATTR_KPARAM_INFO
	.align		4
.L_18:
        /*0008*/ 	.byte	0x04, 0x17
        /*000a*/ 	.short	(.L_20 - .L_19)
.L_19:
        /*000c*/ 	.word	0x00000000
        /*0010*/ 	.short	0x0000
        /*0012*/ 	.short	0x0070
        /*0014*/ 	.byte	0x00, 0xf0, 0x01, 0x10


	//----- nvinfo : EIATTR_SPARSE_MMA_MASK
	.align		4
.L_20:
        /*0018*/ 	.byte	0x03, 0x50
        /*001a*/ 	.short	0x0000


	//----- nvinfo : EIATTR_MAXREG_COUNT
	.align		4
        /*001c*/ 	.byte	0x03, 0x1b
        /*001e*/ 	.short	0x00a8


	//----- nvinfo : EIATTR_NUM_BARRIERS
	.align		4
        /*0020*/ 	.byte	0x02, 0x4c
        /*0022*/ 	.byte	0x01
	.zero		1


	//----- nvinfo : EIATTR_MERCURY_ISA_VERSION
	.align		4
        /*0024*/ 	.byte	0x03, 0x5f
        /*0026*/ 	.short	0x0101


	//----- nvinfo : EIATTR_INT_WARP_WIDE_INSTR_OFFSETS
	.align		4
        /*0028*/ 	.byte	0x04, 0x31
        /*002a*/ 	.short	(.L_22 - .L_21)


	//   ....[0]....
.L_21:
        /*002c*/ 	.word	0x000003e0


	//   ....[1]....
        /*0030*/ 	.word	0x000003f0


	//   ....[2]....
        /*0034*/ 	.word	0x000004f0


	//----- nvinfo : EIATTR_COOP_GROUP_MASK_REGIDS
	.align		4
.L_22:
        /*0038*/ 	.byte	0x04, 0x29
        /*003a*/ 	.short	(.L_24 - .L_23)


	//   ....[0]....
.L_23:
        /*003c*/ 	.word	0xffffffff


	//   ....[1]....
        /*0040*/ 	.word	0xffffffff


	//   ....[2]....
        /*0044*/ 	.word	0xffffffff


	//   ....[3]....
        /*0048*/ 	.word	0xffffffff


	//   ....[4]....
        /*004c*/ 	.word	0xffffffff


	//----- nvinfo : EIATTR_COOP_GROUP_INSTR_OFFSETS
	.align		4
.L_24:
        /*0050*/ 	.byte	0x04, 0x28
        /*0052*/ 	.short	(.L_26 - .L_25)


	//   ....[0]....
.L_25:
        /*0054*/ 	.word	0x00000060


	//   ....[1]....
        /*0058*/ 	.word	0x00000070


	//   ....[2]....
        /*005c*/ 	.word	0x00000130


	//   ....[3]....
        /*0060*/ 	.word	0x000002e0


	//   ....[4]....
        /*0064*/ 	.word	0x00001010


	//----- nvinfo : EIATTR_REG_RECONFIG
	.align		4
.L_26:
        /*0068*/ 	.byte	0x01, 0x54
	.zero		2


	//----- nvinfo : EIATTR_MBARRIER_INSTR_OFFSETS
	.align		4
        /*006c*/ 	.byte	0x04, 0x39
        /*006e*/ 	.short	(.L_28 - .L_27)


	//   ....[0]....
.L_27:
        /*0070*/ 	.word	0x00000230
        /*0074*/ 	.word	0x000000ff
        /*0078*/ 	.word	0x00000000
        /*007c*/ 	.short	0x0100
        /*007e*/ 	.byte	0x08
	.zero		1


	//   ....[1]....
        /*0080*/ 	.word	0x00000240
        /*0084*/ 	.word	0x000000ff
        /*0088*/ 	.word	0x00000028
        /*008c*/ 	.short	0x0100
        /*008e*/ 	.byte	0x08
	.zero		1


	//   ....[2]....
        /*0090*/ 	.word	0x00000250
        /*0094*/ 	.word	0x000000ff
        /*0098*/ 	.word	0x00000008
        /*009c*/ 	.short	0x0100
        /*009e*/ 	.byte	0x08
	.zero		1


	//   ....[3]....
        /*00a0*/ 	.word	0x00000260
        /*00a4*/ 	.word	0x000000ff
        /*00a8*/ 	.word	0x00000030
        /*00ac*/ 	.short	0x0100
        /*00ae*/ 	.byte	0x08
	.zero		1


	//   ....[4]....
        /*00b0*/ 	.word	0x00000270
        /*00b4*/ 	.word	0x000000ff
        /*00b8*/ 	.word	0x00000010
        /*00bc*/ 	.short	0x0100
        /*00be*/ 	.byte	0x08
	.zero		1


	//   ....[5]....
        /*00c0*/ 	.word	0x00000280
        /*00c4*/ 	.word	0x000000ff
        /*00c8*/ 	.word	0x00000038
        /*00cc*/ 	.short	0x0100
        /*00ce*/ 	.byte	0x08
	.zero		1


	//   ....[6]....
        /*00d0*/ 	.word	0x00000290
        /*00d4*/ 	.word	0x000000ff
        /*00d8*/ 	.word	0x00000018
        /*00dc*/ 	.short	0x0100
        /*00de*/ 	.byte	0x08
	.zero		1


	//   ....[7]....
        /*00e0*/ 	.word	0x000002a0
        /*00e4*/ 	.word	0x000000ff
        /*00e8*/ 	.word	0x00000040
        /*00ec*/ 	.short	0x0100
        /*00ee*/ 	.byte	0x08
	.zero		1


	//   ....[8]....
        /*00f0*/ 	.word	0x000002b0
        /*00f4*/ 	.word	0x000000ff
        /*00f8*/ 	.word	0x00000020
        /*00fc*/ 	.short	0x0100
        /*00fe*/ 	.byte	0x08
	.zero		1


	//   ....[9]....
        /*0100*/ 	.word	0x000002c0
        /*0104*/ 	.word	0x000000ff
        /*0108*/ 	.word	0x00000048
        /*010c*/ 	.short	0x0100
        /*010e*/ 	.byte	0x08
	.zero		1


	//   ....[10]....
        /*0110*/ 	.word	0x00000560
        /*0114*/ 	.word	0x000000ff
        /*0118*/ 	.word	0x00000060
        /*011c*/ 	.short	0x0100
        /*011e*/ 	.byte	0x06
	.zero		1


	//   ....[11]....
        /*0120*/ 	.word	0x000005d0
        /*0124*/ 	.word	0x000000ff
        /*0128*/ 	.word	0x00000068
        /*012c*/ 	.short	0x0100
        /*012e*/ 	.byte	0x06
	.zero		1


	//   ....[12]....
        /*0130*/ 	.word	0x000012d0
        /*0134*/ 	.word	0x000000ff
        /*0138*/ 	.word	0x00000000
        /*013c*/ 	.short	0x010a
        /*013e*/ 	.byte	0x06
	.zero		1


	//   ....[13]....
        /*0140*/ 	.word	0x00001310
        /*0144*/ 	.word	0x000000ff
        /*0148*/ 	.word	0x00000000
        /*014c*/ 	.short	0x010a
        /*014e*/ 	.byte	0x06
	.zero		1


	//   ....[14]....
        /*0150*/ 	.word	0x00001eb0
        /*0154*/ 	.word	0x000000ff
        /*0158*/ 	.word	0x00000000
        /*015c*/ 	.short	0x010a
        /*015e*/ 	.byte	0x0e
	.zero		1


	//   ....[15]....
        /*0160*/ 	.word	0x00001ef0
        /*0164*/ 	.word	0x000000ff
        /*0168*/ 	.word	0x00000000
        /*016c*/ 	.short	0x010a
        /*016e*/ 	.byte	0x0e
	.zero		1


	//   ....[16]....
        /*0170*/ 	.word	0x000028a0
        /*0174*/ 	.word	0x000000ff
        /*0178*/ 	.word	0x00000000
        /*017c*/ 	.short	0x0101
        /*017e*/ 	.byte	0x08
	.zero		1


	//   ....[17]....
        /*0180*/ 	.word	0x00002c70
        /*0184*/ 	.word	0x000000ff
        /*0188*/ 	.word	0x00000000
        /*018c*/ 	.short	0x0101
        /*018e*/ 	.byte	0x08
	.zero		1


	//   ....[18]....
        /*0190*/ 	.word	0x00005d00
        /*0194*/ 	.word	0x0000000e
        /*0198*/ 	.word	0x00000028
        /*019c*/ 	.short	0x010a
        /*019e*/ 	.byte	0x3f
	.zero		1


	//   ....[19]....
        /*01a0*/ 	.word	0x00006150
        /*01a4*/ 	.word	0x00000005
        /*01a8*/ 	.word	0x00000068
        /*01ac*/ 	.short	0x0101
        /*01ae*/ 	.byte	0x3f
	.zero		1


	//   ....[20]....
        /*01b0*/ 	.word	0x00006880
        /*01b4*/ 	.word	0x00000005
        /*01b8*/ 	.word	0x00000000
        /*01bc*/ 	.short	0x010a
        /*01be*/ 	.byte	0x3f
	.zero		1


	//   ....[21]....
        /*01c0*/ 	.word	0x00006900
        /*01c4*/ 	.word	0x00000007
        /*01c8*/ 	.word	0x00000000
        /*01cc*/ 	.short	0x010a
        /*01ce*/ 	.byte	0x3f
	.zero		1


	//   ....[22]....
        /*01d0*/ 	.word	0x00006990
        /*01d4*/ 	.word	0x00000008
        /*01d8*/ 	.word	0x00000000
        /*01dc*/ 	.short	0x010a
        /*01de*/ 	.byte	0x3f
	.zero		1


	//   ....[23]....
        /*01e0*/ 	.word	0x00006a20
        /*01e4*/ 	.word	0x0000000b
        /*01e8*/ 	.word	0x00000000
        /*01ec*/ 	.short	0x010a
        /*01ee*/ 	.byte	0x3f
	.zero		1


	//   ....[24]....
        /*01f0*/ 	.word	0x00006ab0
        /*01f4*/ 	.word	0x00000003
        /*01f8*/ 	.word	0x00000000
        /*01fc*/ 	.short	0x010a
        /*01fe*/ 	.byte	0x3f
	.zero		1


	//   ....[25]....
        /*0200*/ 	.word	0x00006b20
        /*0204*/ 	.word	0x00000003
        /*0208*/ 	.word	0x00000000
        /*020c*/ 	.short	0x010a
        /*020e*/ 	.byte	0x3f
	.zero		1


	//   ....[26]....
        /*0210*/ 	.word	0x00006b80
        /*0214*/ 	.word	0x00000004
        /*0218*/ 	.word	0x00000000
        /*021c*/ 	.short	0x010a
        /*021e*/ 	.byte	0x3f
	.zero		1


	//   ....[27]....
        /*0220*/ 	.word	0x00006c50
        /*0224*/ 	.word	0x0000000e
        /*0228*/ 	.word	0x00000028
        /*022c*/ 	.short	0x010a
        /*022e*/ 	.byte	0x3f
	.zero		1


	//   ....[28]....
        /*0230*/ 	.word	0x00006d30
        /*0234*/ 	.word	0x00000005
        /*0238*/ 	.word	0x00000000
        /*023c*/ 	.short	0x010a
        /*023e*/ 	.byte	0x3f
	.zero		1


	//   ....[29]....
        /*0240*/ 	.word	0x00006d80
        /*0244*/ 	.word	0x00000007
        /*0248*/ 	.word	0x00000000
        /*024c*/ 	.short	0x010a
        /*024e*/ 	.byte	0x3f
	.zero		1


	//   ....[30]....
        /*0250*/ 	.word	0x00006dd0
        /*0254*/ 	.word	0x00000008
        /*0258*/ 	.word	0x00000000
        /*025c*/ 	.short	0x010a
        /*025e*/ 	.byte	0x3f
	.zero		1


	//   ....[31]....
        /*0260*/ 	.word	0x00006e20
        /*0264*/ 	.word	0x0000000b
        /*0268*/ 	.word	0x00000000
        /*026c*/ 	.short	0x010a
        /*026e*/ 	.byte	0x3f
	.zero		1


	//----- nvinfo : EIATTR_NUM_MBARRIERS
	.align		4
.L_28:
        /*0270*/ 	.byte	0x03, 0x38
        /*0272*/ 	.short	0x000c


	//----- nvinfo : EIATTR_EXIT_INSTR_OFFSETS
	.align		4
        /*0274*/ 	.byte	0x04, 0x1c
        /*0276*/ 	.short	(.L_30 - .L_29)


	//   ....[0]....
.L_29:
        /*0278*/ 	.word	0x00000620


	//   ....[1]....
        /*027c*/ 	.word	0x00000ee0


	//   ....[2]....
        /*0280*/ 	.word	0x00005360


	//   ....[3]....
        /*0284*/ 	.word	0x000059a0


	//   ....[4]....
        /*0288*/ 	.word	0x00006b00


	//----- nvinfo : EIATTR_MAX_THREADS
	.align		4
.L_30:
        /*028c*/ 	.byte	0x04, 0x05
        /*028e*/ 	.short	(.L_32 - .L_31)
.L_31:
        /*0290*/ 	.word	0x00000180
        /*0294*/ 	.word	0x00000001
        /*0298*/ 	.word	0x00000001


	//----- nvinfo : EIATTR_CRS_STACK_SIZE
	.align		4
.L_32:
        /*029c*/ 	.byte	0x04, 0x1e
        /*029e*/ 	.short	(.L_34 - .L_33)
.L_33:
        /*02a0*/ 	.word	0x00000000


	//----- nvinfo : EIATTR_CBANK_PARAM_SIZE
	.align		4
.L_34:
        /*02a4*/ 	.byte	0x03, 0x19
        /*02a6*/ 	.short	0x0470


	//----- nvinfo : EIATTR_PARAM_CBANK
	.align		4
        /*02a8*/ 	.byte	0x04, 0x0a
        /*02aa*/ 	.short	(.L_36 - .L_35)
	.align		4
.L_35:
        /*02ac*/ 	.word	index@(.nv.constant0._ZN7cutlass13device_kernelINS_4gemm6kernel13GemmUniversalIN4cute5tupleIJiiiiEEENS1_10collective13CollectiveMmaINS1_37MainloopSm90TmaGmmaWarpSpecializedFP8ILi5ENS5_IJNS4_1CILi1EEESB_SB_EEENS1_35KernelTmaWarpSpecializedCooperativeEEENS5_IJNSA_ILi128EEENSA_ILi48EEENSA_ILi256EEEEEENS_12float_e4m3_tENS5_IJlSB_lEEESJ_SK_NS4_8TiledMMAINS4_8MMA_AtomIJNS4_4SM904GMMA30MMA_64x16x32_F32E4M3E4M3_SS_TNILNSO_7ScaleInE1ELSQ_1EEEEEENS4_6LayoutINS5_IJNSA_ILi2EEESB_SB_EEENS5_IJSB_NSA_ILi0EEESW_EEEEENS5_IJNS4_10UnderscoreESZ_SZ_EEEEENS4_13SM90_TMA_LOADENS4_14ComposedLayoutINS4_7SwizzleILi3ELi4ELi3EEENS4_18smem_ptr_flag_bitsILi8EEENST_INS5_IJNSA_ILi8EEESF_EEENS5_IJSF_SB_EEEEEEEvNS4_8identityES12_S1C_vS1D_EENS_8epilogue10collective6detail29Sm90TmaWarpSpecializedAdapterINS1G_15DefaultEpilogueISJ_SK_SK_NS1F_6thread17LinearCombinationISJ_Li1EffLNS1K_9ScaleType4KindE0ELNS_15FloatRoundStyleE2ESJ_EENS1_15EpilogueDefaultEEEEEvvEEEEvNT_6ParamsE)
        /*02b0*/ 	.short	0x0210
        /*02b2*/ 	.short	0x0470


	//----- nvinfo : EIATTR_SW_WAR
	.align		4
.L_36:
        /*02b4*/ 	.byte	0x04, 0x36
        /*02b6*/ 	.short	(.L_38 - .L_37)
.L_37:
        /*02b8*/ 	.word	0x00000008
.L_38:


//--------------------- .nv.callgraph             --------------------------
	.section	.nv.callgraph,"",@"SHT_CUDA_CALLGRAPH"
	.align	4
	.sectionentsize	8
	.align		4
        /*0000*/ 	.word	0x00000000
	.align		4
        /*0004*/ 	.word	0xffffffff
	.align		4
        /*0008*/ 	.word	0x00000000
	.align		4
        /*000c*/ 	.word	0xfffffffe
	.align		4
        /*0010*/ 	.word	0x00000000
	.align		4
        /*0014*/ 	.word	0xfffffffd
	.align		4
        /*0018*/ 	.word	0x00000000
	.align		4
        /*001c*/ 	.word	0xfffffffc


//--------------------- .nv.constant4             --------------------------
	.section	.nv.constant4,"a",@progbits
	.align	8
	.align		8
.nv.constant4:
        /*0000*/ 	.dword	_ZN40_INTERNAL_9e930816_4_k_cu_9aad0482_111134cuda3std3__45__cpo5beginE
	.align		8
        /*0008*/ 	.dword	_ZN40_INTERNAL_9e930816_4_k_cu_9aad0482_111134cuda3std3__45__cpo3endE
	.align		8
        /*0010*/ 	.dword	_ZN40_INTERNAL_9e930816_4_k_cu_9aad0482_111134cuda3std3__45__cpo6cbeginE
	.align		8
        /*0018*/ 	.dword	_ZN40_INTERNAL_9e930816_4_k_cu_9aad0482_111134cuda3std3__45__cpo4cendE
	.align		8
        /*0020*/ 	.dword	_ZN40_INTERNAL_9e930816_4_k_cu_9aad0482_111134cuda3std3__442_GLOBAL__N__9e930816_4_k_cu_9aad0482_111136ignoreE
	.align		8
        /*0028*/ 	.dword	_ZN40_INTERNAL_9e930816_4_k_cu_9aad0482_111134cuda3std3__419piecewise_constructE
	.align		8
        /*0030*/ 	.dword	_ZN40_INTERNAL_9e930816_4_k_cu_9aad0482_111134cuda3std3__48in_placeE
	.align		8
        /*0038*/ 	.dword	_ZN40_INTERNAL_9e930816_4_k_cu_9aad0482_111134cuda3std6ranges3__45__cpo4swapE
	.align		8
        /*0040*/ 	.dword	_ZN40_INTERNAL_9e930816_4_k_cu_9aad0482_111134cuda3std6ranges3__45__cpo9iter_moveE
	.align		8
        /*0048*/ 	.dword	_ZN40_INTERNAL_9e930816_4_k_cu_9aad0482_111134cute7productE
	.align		8
        /*0050*/ 	.dword	_ZN40_INTERNAL_9e930816_4_k_cu_9aad0482_111134cute1_E


//--------------------- .text._ZN7cutlass13device_kernelINS_4gemm6kernel13GemmUniversalIN4cute5tupleIJiiiiEEENS1_10collective13CollectiveMmaINS1_37MainloopSm90TmaGmmaWarpSpecializedFP8ILi5ENS5_IJNS4_1CILi1EEESB_SB_EEENS1_35KernelTmaWarpSpecializedCooperativeEEENS5_IJNSA_ILi128EEENSA_ILi48EEENSA_ILi256EEEEEENS_12float_e4m3_tENS5_IJlSB_lEEESJ_SK_NS4_8TiledMMAINS4_8MMA_AtomIJNS4_4SM904GMMA30MMA_64x16x32_F32E4M3E4M3_SS_TNILNSO_7ScaleInE1ELSQ_1EEEEEENS4_6LayoutINS5_IJNSA_ILi2EEESB_SB_EEENS5_IJSB_NSA_ILi0EEESW_EEEEENS5_IJNS4_10UnderscoreESZ_SZ_EEEEENS4_13SM90_TMA_LOADENS4_14ComposedLayoutINS4_7SwizzleILi3ELi4ELi3EEENS4_18smem_ptr_flag_bitsILi8EEENST_INS5_IJNSA_ILi8EEESF_EEENS5_IJSF_SB_EEEEEEEvNS4_8identityES12_S1C_vS1D_EENS_8epilogue10collective6detail29Sm90TmaWarpSpecializedAdapterINS1G_15DefaultEpilogueISJ_SK_SK_NS1F_6thread17LinearCombinationISJ_Li1EffLNS1K_9ScaleType4KindE0ELNS_15FloatRoundStyleE2ESJ_EENS1_15EpilogueDefaultEEEEEvvEEEEvNT_6ParamsE --------------------------
	.section	.text._ZN7cutlass13device_kernelINS_4gemm6kernel13GemmUniversalIN4cute5tupleIJiiiiEEENS1_10collective13CollectiveMmaINS1_37MainloopSm90TmaGmmaWarpSpecializedFP8ILi5ENS5_IJNS4_1CILi1EEESB_SB_EEENS1_35KernelTmaWarpSpecializedCooperativeEEENS5_IJNSA_ILi128EEENSA_ILi48EEENSA_ILi256EEEEEENS_12float_e4m3_tENS5_IJlSB_lEEESJ_SK_NS4_8TiledMMAINS4_8MMA_AtomIJNS4_4SM904GMMA30MMA_64x16x32_F32E4M3E4M3_SS_TNILNSO_7ScaleInE1ELSQ_1EEEEEENS4_6LayoutINS5_IJNSA_ILi2EEESB_SB_EEENS5_IJSB_NSA_ILi0EEESW_EEEEENS5_IJNS4_10UnderscoreESZ_SZ_EEEEENS4_13SM90_TMA_LOADENS4_14ComposedLayoutINS4_7SwizzleILi3ELi4ELi3EEENS4_18smem_ptr_flag_bitsILi8EEENST_INS5_IJNSA_ILi8EEESF_EEENS5_IJSF_SB_EEEEEEEvNS4_8identityES12_S1C_vS1D_EENS_8epilogue10collective6detail29Sm90TmaWarpSpecializedAdapterINS1G_15DefaultEpilogueISJ_SK_SK_NS1F_6thread17LinearCombinationISJ_Li1EffLNS1K_9ScaleType4KindE0ELNS_15FloatRoundStyleE2ESJ_EENS1_15EpilogueDefaultEEEEEvvEEEEvNT_6ParamsE,"ax",@progbits
	.align	128
.text._ZN7cutlass13device_kernelINS_4gemm6kernel13GemmUniversalIN4cute5tupleIJiiiiEEENS1_10collective13CollectiveMmaINS1_37MainloopSm90TmaGmmaWarpSpecializedFP8ILi5ENS5_IJNS4_1CILi1EEESB_SB_EEENS1_35KernelTmaWarpSpecializedCooperativeEEENS5_IJNSA_ILi128EEENSA_ILi48EEENSA_ILi256EEEEEENS_12float_e4m3_tENS5_IJlSB_lEEESJ_SK_NS4_8TiledMMAINS4_8MMA_AtomIJNS4_4SM904GMMA30MMA_64x16x32_F32E4M3E4M3_SS_TNILNSO_7ScaleInE1ELSQ_1EEEEEENS4_6LayoutINS5_IJNSA_ILi2EEESB_SB_EEENS5_IJSB_NSA_ILi0EEESW_EEEEENS5_IJNS4_10UnderscoreESZ_SZ_EEEEENS4_13SM90_TMA_LOADENS4_14ComposedLayoutINS4_7SwizzleILi3ELi4ELi3EEENS4_18smem_ptr_flag_bitsILi8EEENST_INS5_IJNSA_ILi8EEESF_EEENS5_IJSF_SB_EEEEEEEvNS4_8identityES12_S1C_vS1D_EENS_8epilogue10collective6detail29Sm90TmaWarpSpecializedAdapterINS1G_15DefaultEpilogueISJ_SK_SK_NS1F_6thread17LinearCombinationISJ_Li1EffLNS1K_9ScaleType4KindE0ELNS_15FloatRoundStyleE2ESJ_EENS1_15EpilogueDefaultEEEEEvvEEEEvNT_6ParamsE:
        .type           _ZN7cutlass13device_kernelINS_4gemm6kernel13GemmUniversalIN4cute5tupleIJiiiiEEENS1_10collective13CollectiveMmaINS1_37MainloopSm90TmaGmmaWarpSpecializedFP8ILi5ENS5_IJNS4_1CILi1EEESB_SB_EEENS1_35KernelTmaWarpSpecializedCooperativeEEENS5_IJNSA_ILi128EEENSA_ILi48EEENSA_ILi256EEEEEENS_12float_e4m3_tENS5_IJlSB_lEEESJ_SK_NS4_8TiledMMAINS4_8MMA_AtomIJNS4_4SM904GMMA30MMA_64x16x32_F32E4M3E4M3_SS_TNILNSO_7ScaleInE1ELSQ_1EEEEEENS4_6LayoutINS5_IJNSA_ILi2EEESB_SB_EEENS5_IJSB_NSA_ILi0EEESW_EEEEENS5_IJNS4_10UnderscoreESZ_SZ_EEEEENS4_13SM90_TMA_LOADENS4_14ComposedLayoutINS4_7SwizzleILi3ELi4ELi3EEENS4_18smem_ptr_flag_bitsILi8EEENST_INS5_IJNSA_ILi8EEESF_EEENS5_IJSF_SB_EEEEEEEvNS4_8identityES12_S1C_vS1D_EENS_8epilogue10collective6detail29Sm90TmaWarpSpecializedAdapterINS1G_15DefaultEpilogueISJ_SK_SK_NS1F_6thread17LinearCombinationISJ_Li1EffLNS1K_9ScaleType4KindE0ELNS_15FloatRoundStyleE2ESJ_EENS1_15EpilogueDefaultEEEEEvvEEEEvNT_6ParamsE,@function
        .size           _ZN7cutlass13device_kernelINS_4gemm6kernel13GemmUniversalIN4cute5tupleIJiiiiEEENS1_10collective13CollectiveMmaINS1_37MainloopSm90TmaGmmaWarpSpecializedFP8ILi5ENS5_IJNS4_1CILi1EEESB_SB_EEENS1_35KernelTmaWarpSpecializedCooperativeEEENS5_IJNSA_ILi128EEENSA_ILi48EEENSA_ILi256EEEEEENS_12float_e4m3_tENS5_IJlSB_lEEESJ_SK_NS4_8TiledMMAINS4_8MMA_AtomIJNS4_4SM904GMMA30MMA_64x16x32_F32E4M3E4M3_SS_TNILNSO_7ScaleInE1ELSQ_1EEEEEENS4_6LayoutINS5_IJNSA_ILi2EEESB_SB_EEENS5_IJSB_NSA_ILi0EEESW_EEEEENS5_IJNS4_10UnderscoreESZ_SZ_EEEEENS4_13SM90_TMA_LOADENS4_14ComposedLayoutINS4_7SwizzleILi3ELi4ELi3EEENS4_18smem_ptr_flag_bitsILi8EEENST_INS5_IJNSA_ILi8EEESF_EEENS5_IJSF_SB_EEEEEEEvNS4_8identityES12_S1C_vS1D_EENS_8epilogue10collective6detail29Sm90TmaWarpSpecializedAdapterINS1G_15DefaultEpilogueISJ_SK_SK_NS1F_6thread17LinearCombinationISJ_Li1EffLNS1K_9ScaleType4KindE0ELNS_15FloatRoundStyleE2ESJ_EENS1_15EpilogueDefaultEEEEEvvEEEEvNT_6ParamsE,(.L_x_123 - _ZN7cutlass13device_kernelINS_4gemm6kernel13GemmUniversalIN4cute5tupleIJiiiiEEENS1_10collective13CollectiveMmaINS1_37MainloopSm90TmaGmmaWarpSpecializedFP8ILi5ENS5_IJNS4_1CILi1EEESB_SB_EEENS1_35KernelTmaWarpSpecializedCooperativeEEENS5_IJNSA_ILi128EEENSA_ILi48EEENSA_ILi256EEEEEENS_12float_e4m3_tENS5_IJlSB_lEEESJ_SK_NS4_8TiledMMAINS4_8MMA_AtomIJNS4_4SM904GMMA30MMA_64x16x32_F32E4M3E4M3_SS_TNILNSO_7ScaleInE1ELSQ_1EEEEEENS4_6LayoutINS5_IJNSA_ILi2EEESB_SB_EEENS5_IJSB_NSA_ILi0EEESW_EEEEENS5_IJNS4_10UnderscoreESZ_SZ_EEEEENS4_13SM90_TMA_LOADENS4_14ComposedLayoutINS4_7SwizzleILi3ELi4ELi3EEENS4_18smem_ptr_flag_bitsILi8EEENST_INS5_IJNSA_ILi8EEESF_EEENS5_IJSF_SB_EEEEEEEvNS4_8identityES12_S1C_vS1D_EENS_8epilogue10collective6detail29Sm90TmaWarpSpecializedAdapterINS1G_15DefaultEpilogueISJ_SK_SK_NS1F_6thread17LinearCombinationISJ_Li1EffLNS1K_9ScaleType4KindE0ELNS_15FloatRoundStyleE2ESJ_EENS1_15EpilogueDefaultEEEEEvvEEEEvNT_6ParamsE)
        .other          _ZN7cutlass13device_kernelINS_4gemm6kernel13GemmUniversalIN4cute5tupleIJiiiiEEENS1_10collective13CollectiveMmaINS1_37MainloopSm90TmaGmmaWarpSpecializedFP8ILi5ENS5_IJNS4_1CILi1EEESB_SB_EEENS1_35KernelTmaWarpSpecializedCooperativeEEENS5_IJNSA_ILi128EEENSA_ILi48EEENSA_ILi256EEEEEENS_12float_e4m3_tENS5_IJlSB_lEEESJ_SK_NS4_8TiledMMAINS4_8MMA_AtomIJNS4_4SM904GMMA30MMA_64x16x32_F32E4M3E4M3_SS_TNILNSO_7ScaleInE1ELSQ_1EEEEEENS4_6LayoutINS5_IJNSA_ILi2EEESB_SB_EEENS5_IJSB_NSA_ILi0EEESW_EEEEENS5_IJNS4_10UnderscoreESZ_SZ_EEEEENS4_13SM90_TMA_LOADENS4_14ComposedLayoutINS4_7SwizzleILi3ELi4ELi3EEENS4_18smem_ptr_flag_bitsILi8EEENST_INS5_IJNSA_ILi8EEESF_EEENS5_IJSF_SB_EEEEEEEvNS4_8identityES12_S1C_vS1D_EENS_8epilogue10collective6detail29Sm90TmaWarpSpecializedAdapterINS1G_15DefaultEpilogueISJ_SK_SK_NS1F_6thread17LinearCombinationISJ_Li1EffLNS1K_9ScaleType4KindE0ELNS_15FloatRoundStyleE2ESJ_EENS1_15EpilogueDefaultEEEEEvvEEEEvNT_6ParamsE,@"STO_CUDA_ENTRY STV_DEFAULT"
_ZN7cutlass13device_kernelINS_4gemm6kernel13GemmUniversalIN4cute5tupleIJiiiiEEENS1_10collective13CollectiveMmaINS1_37MainloopSm90TmaGmmaWarpSpecializedFP8ILi5ENS5_IJNS4_1CILi1EEESB_SB_EEENS1_35KernelTmaWarpSpecializedCooperativeEEENS5_IJNSA_ILi128EEENSA_ILi48EEENSA_ILi256EEEEEENS_12float_e4m3_tENS5_IJlSB_lEEESJ_SK_NS4_8TiledMMAINS4_8MMA_AtomIJNS4_4SM904GMMA30MMA_64x16x32_F32E4M3E4M3_SS_TNILNSO_7ScaleInE1ELSQ_1EEEEEENS4_6LayoutINS5_IJNSA_ILi2EEESB_SB_EEENS5_IJSB_NSA_ILi0EEESW_EEEEENS5_IJNS4_10UnderscoreESZ_SZ_EEEEENS4_13SM90_TMA_LOADENS4_14ComposedLayoutINS4_7SwizzleILi3ELi4ELi3EEENS4_18smem_ptr_flag_bitsILi8EEENST_INS5_IJNSA_ILi8EEESF_EEENS5_IJSF_SB_EEEEEEEvNS4_8identityES12_S1C_vS1D_EENS_8epilogue10collective6detail29Sm90TmaWarpSpecializedAdapterINS1G_15DefaultEpilogueISJ_SK_SK_NS1F_6thread17LinearCombinationISJ_Li1EffLNS1K_9ScaleType4KindE0ELNS_15FloatRoundStyleE2ESJ_EENS1_15EpilogueDefaultEEEEEvvEEEEvNT_6ParamsE:
[----:B------:R-:W-:Y:S01]  /*0000*/  LDC R1, c[0x0][0x28] ;  /* 0x00000a00ff017b82 */ /* 0x000fe20000000800 */
[----:B------:R-:W0:Y:S01]  /*0010*/  S2R R11, SR_TID.X ;  /* 0x00000000000b7919 */ /* 0x000e220000002100 */
[----:B------:R-:W-:Y:S01]  /*0020*/  ELECT P0, URZ, PT ;  /* 0x00000000003f782f */ /* 0x000fe20003800000 */
[----:B------:R-:W-:Y:S01]  /*0030*/  BSSY B0, `(.L_x_0) ;  /* 0x000000f000007945 */ /* 0x000fe20003800000 */
[--C-:B0-----:R-:W-:Y:S02]  /*0040*/  SHF.R.U32.HI R0, RZ, 0x5, R11.reuse ;  /* 0x00000005ff007819 */ /* 0x101fe4000001160b */
[----:B------:R-:W-:-:S03]  /*0050*/  SHF.R.U32.HI R3, RZ, 0x7, R11 ;  /* 0x00000007ff037819 */ /* 0x000fc6000001160b */
[----:B------:R-:W0:Y:S04]  /*0060*/  SHFL.IDX PT, R2, R0, RZ, 0x1f ;  /* 0x00001fff00027589 */ /* 0x000e2800000e0000 */
[----:B------:R1:W2:Y:S01]  /*0070*/  SHFL.IDX PT, R10, R3, RZ, 0x1f ;  /* 0x00001fff030a7589 */ /* 0x0002a200000e0000 */
[----:B0-----:R-:W-:-:S13]  /*0080*/  ISETP.NE.OR P0, PT, R2, RZ, !P0 ;  /* 0x000000ff0200720c */ /* 0x001fda0004705670 */
[----:B-12---:R-:W-:Y:S05]  /*0090*/  @P0 BRA `(.L_x_1) ;  /* 0x0000000000200947 */ /* 0x006fea0003800000 */
[----:B------:R-:W-:Y:S02]  /*00a0*/  ULDC.64 UR4, c[0x0][0x198] ;  /* 0x0000660000047ab9 */ /* 0x000fe40000000a00 */
[----:B------:R-:W-:Y:S02]  /*00b0*/  UIADD3 UR6, UP0, UR4, 0xf0, URZ ;  /* 0x000000f004067890 */ /* 0x000fe4000ff1e03f */
[----:B------:R-:W-:Y:S02]  /*00c0*/  UIADD3 UR4, UP1, UR4, 0x1f0, URZ ;  /* 0x000001f004047890 */ /* 0x000fe4000ff3e03f */
[----:B------:R-:W-:Y:S02]  /*00d0*/  UIADD3.X UR7, URZ, UR5, URZ, UP0, !UPT ;  /* 0x000000053f077290 */ /* 0x000fe400087fe43f */
[----:B------:R-:W-:-:S07]  /*00e0*/  UIADD3.X UR5, URZ, UR5, URZ, UP1, !UPT ;  /* 0x000000053f057290 */ /* 0x000fce0008ffe43f */
[----:B------:R0:W-:Y:S02]  /*00f0*/  UTMACCTL.PF [UR6] ;  /* 0x00000000060079b9 */ /* 0x0001e40008040000 */
[----:B------:R0:W-:Y:S02]  /*0100*/  UTMACCTL.PF [UR4] ;  /* 0x00000000040079b9 */ /* 0x0001e40008040000 */
[----:B0-----:R-:W-:Y:S01]  /*0110*/  NOP ;  /* 0x0000000000007918 */ /* 0x001fe20000000000 */
.L_x_1:
[----:B------:R-:W-:Y:S05]  /*0120*/  BSYNC B0 ;  /* 0x0000000000007941 */ /* 0x000fea0003800000 */
.L_x_0:
[----:B------:R-:W0:Y:S02]  /*0130*/  SHFL.IDX PT, R3, R0, RZ, 0x1f ;  /* 0x00001fff00037589 */ /* 0x000e2400000e0000 */
[----:B0-----:R-:W-:-:S13]  /*0140*/  ISETP.NE.AND P0, PT, R3, RZ, PT ;  /* 0x000000ff0300720c */ /* 0x001fda0003f05270 */
[----:B------:R-:W-:Y:S05]  /*0150*/  @P0 BRA `(.L_x_2) ;  /* 0x0000000000600947 */ /* 0x000fea0003800000 */
[----:B------:R-:W0:Y:S01]  /*0160*/  S2UR UR8, SR_CgaCtaId ;  /* 0x00000000000879c3 */ /* 0x000e220000008800 */
[----:B------:R-:W-:Y:S01]  /*0170*/  UMOV UR4, 0x400 ;  /* 0x0000040000047882 */ /* 0x000fe20000000000 */
[----:B------:R-:W-:Y:S01]  /*0180*/  UMOV UR5, 0x1 ;  /* 0x0000000100057882 */ /* 0x000fe20000000000 */
[----:B------:R-:W-:Y:S01]  /*0190*/  UMOV UR6, 0x100 ;  /* 0x0000010000067882 */ /* 0x000fe20000000000 */
[----:B------:R-:W-:Y:S01]  /*01a0*/  ELECT P0, URZ, PT ;  /* 0x00000000003f782f */ /* 0x000fe20003800000 */
[----:B------:R-:W-:-:S04]  /*01b0*/  UIADD3 UR6, -UR6, 0x100000, URZ ;  /* 0x0010000006067890 */ /* 0x000fc8000fffe13f */
[----:B------:R-:W-:Y:S02]  /*01c0*/  USHF.L.U32 UR7, UR6, 0xb, URZ ;  /* 0x0000000b06077899 */ /* 0x000fe4000800063f */
[----:B------:R-:W-:Y:S02]  /*01d0*/  USHF.L.U32 UR6, UR6, 0x1, URZ ;  /* 0x0000000106067899 */ /* 0x000fe4000800063f */
[----:B0-----:R-:W-:Y:S02]  /*01e0*/  ULEA UR8, UR8, UR4, 0x18 ;  /* 0x0000000408087291 */ /* 0x001fe4000f8ec03f */
[----:B------:R-:W-:-:S04]  /*01f0*/  UIADD3 UR4, -UR5, 0x100000, URZ ;  /* 0x0010000005047890 */ /* 0x000fc8000fffe13f */
[----:B------:R-:W-:Y:S02]  /*0200*/  USHF.L.U32 UR5, UR4, 0xb, URZ ;  /* 0x0000000b04057899 */ /* 0x000fe4000800063f */
[----:B------:R-:W-:Y:S01]  /*0210*/  USHF.L.U32 UR4, UR4, 0x1, URZ ;  /* 0x0000000104047899 */ /* 0x000fe2000800063f */
[----:B------:R-:W0:Y:S11]  /*0220*/  FENCE.VIEW.ASYNC.S ;  /* 0x00000000000073c6 */ /* 0x000e360000000000 */
[----:B0-----:R0:W1:Y:S01]  /*0230*/  SYNCS.EXCH.64 URZ, [UR8], UR4 ;  /* 0x00000004083f75b2 */ /* 0x0010620008000100 */
[----:B------:R0:W2:Y:S01]  /*0240*/  SYNCS.EXCH.64 URZ, [UR8+0x28], UR6 ;  /* 0x00002806083f75b2 */ /* 0x0000a20008000100 */
[----:B------:R0:W3:Y:S01]  /*0250*/  SYNCS.EXCH.64 URZ, [UR8+0x8], UR4 ;  /* 0x00000804083f75b2 */ /* 0x0000e20008000100 */
[----:B------:R0:W4:Y:S01]  /*0260*/  SYNCS.EXCH.64 URZ, [UR8+0x30], UR6 ;  /* 0x00003006083f75b2 */ /* 0x0001220008000100 */
[----:B------:R0:W0:Y:S01]  /*0270*/  SYNCS.EXCH.64 URZ, [UR8+0x10], UR4 ;  /* 0x00001004083f75b2 */ /* 0x0000220008000100 */
[----:B------:R0:W0:Y:S01]  /*0280*/  SYNCS.EXCH.64 URZ, [UR8+0x38], UR6 ;  /* 0x00003806083f75b2 */ /* 0x0000220008000100 */
[----:B------:R0:W0:Y:S01]  /*0290*/  SYNCS.EXCH.64 URZ, [UR8+0x18], UR4 ;  /* 0x00001804083f75b2 */ /* 0x0000220008000100 */
[----:B------:R0:W0:Y:S01]  /*02a0*/  SYNCS.EXCH.64 URZ, [UR8+0x40], UR6 ;  /* 0x00004006083f75b2 */ /* 0x0000220008000100 */
[----:B------:R0:W0:Y:S01]  /*02b0*/  SYNCS.EXCH.64 URZ, [UR8+0x20], UR4 ;  /* 0x00002004083f75b2 */ /* 0x0000220008000100 */
[----:B------:R0:W0:Y:S01]  /*02c0*/  SYNCS.EXCH.64 URZ, [UR8+0x48], UR6 ;  /* 0x00004806083f75b2 */ /* 0x0000220008000100 */
[----:B------:R-:W-:Y:S01]  /*02d0*/  NOP ;  /* 0x0000000000007918 */ /* 0x000fe20000000000 */
.L_x_2:
[----:B------:R-:W5:Y:S01]  /*02e0*/  SHFL.IDX PT, R0, R0, RZ, 0x1f ;  /* 0x00001fff00007589 */ /* 0x000f6200000e0000 */
[----:B------:R-:W1:Y:S01]  /*02f0*/  LDC R3, c[0x0][0x65c] ;  /* 0x00019700ff037b82 */ /* 0x000e620000000800 */
[----:B------:R-:W-:Y:S02]  /*0300*/  ELECT P0, URZ, PT ;  /* 0x00000000003f782f */ /* 0x000fe40003800000 */
[----:B------:R-:W-:Y:S01]  /*0310*/  SHF.R.S32.HI R5, RZ, 0x1f, R2 ;  /* 0x0000001fff057819 */ /* 0x000fe20000011402 */
[----:B------:R-:W2:Y:S01]  /*0320*/  S2R R8, SR_CTAID.Y ;  /* 0x0000000000087919 */ /* 0x000ea20000002600 */
[----:B0-----:R-:W-:Y:S01]  /*0330*/  UMOV UR4, 0x20 ;  /* 0x0000002000047882 */ /* 0x001fe20000000000 */
[----:B------:R-:W-:Y:S01]  /*0340*/  ISETP.NE.AND P2, PT, R10, RZ, PT ;  /* 0x000000ff0a00720c */ /* 0x000fe20003f45270 */
[----:B------:R-:W-:Y:S01]  /*0350*/  NOP ;  /* 0x0000000000007918 */ /* 0x000fe20000000000 */
[----:B------:R-:W0:Y:S01]  /*0360*/  S2R R4, SR_CTAID.X ;  /* 0x0000000000047919 */ /* 0x000e220000002500 */
[----:B------:R-:W-:Y:S01]  /*0370*/  LEA.HI R5, R5, R2, RZ, 0x2 ;  /* 0x0000000205057211 */ /* 0x000fe200078f10ff */
[----:B------:R-:W-:-:S03]  /*0380*/  NOP ;  /* 0x0000000000007918 */ /* 0x000fc60000000000 */
[----:B------:R-:W-:-:S05]  /*0390*/  LOP3.LUT R5, R5, 0xfffffffc, RZ, 0xc0, !PT ;  /* 0xfffffffc05057812 */ /* 0x000fca00078ec0ff */
[----:B------:R-:W-:Y:S02]  /*03a0*/  IMAD.IADD R2, R2, 0x1, -R5 ;  /* 0x0000000102027824 */ /* 0x000fe400078e0a05 */
[----:B------:R-:W-:Y:S01]  /*03b0*/  IMAD.MOV.U32 R5, RZ, RZ, RZ ;  /* 0x000000ffff057224 */ /* 0x000fe200078e00ff */
[----:B-----5:R-:W-:Y:S02]  /*03c0*/  ISETP.NE.OR P0, PT, R0, RZ, !P0 ;  /* 0x000000ff0000720c */ /* 0x020fe40004705670 */
[----:B-1----:R-:W-:-:S11]  /*03d0*/  ISETP.NE.AND P4, PT, R3, 0x1, PT ;  /* 0x000000010300780c */ /* 0x002fd60003f85270 */
[----:B------:R-:W-:Y:S01]  /*03e0*/  VOTEU.ALL UP0, P0 ;  /* 0x00000000003f7886 */ /* 0x000fe20000000000 */
[----:B------:R-:W-:Y:S01]  /*03f0*/  VOTEU.ALL UP1, P0 ;  /* 0x00000000003f7886 */ /* 0x000fe20000020000 */
[----:B------:R-:W0:Y:S01]  /*0400*/  @P4 LDC R9, c[0x0][0x10] ;  /* 0x00000400ff094b82 */ /* 0x000e220000000800 */
[----:B--2---:R-:W-:Y:S02]  /*0410*/  @P4 IMAD.MOV.U32 R3, RZ, RZ, R8 ;  /* 0x000000ffff034224 */ /* 0x004fe400078e0008 */
[----:B------:R-:W-:Y:S01]  /*0420*/  @!UP0 UMOV UR6, 0x400 ;  /* 0x0000040000068882 */ /* 0x000fe20000000000 */
[----:B------:R-:W-:-:S04]  /*0430*/  @!UP0 UIADD3 UR4, -UR4, 0x100000, URZ ;  /* 0x0010000004048890 */ /* 0x000fc8000fffe13f */
[----:B------:R-:W-:Y:S02]  /*0440*/  @!UP0 USHF.L.U32 UR5, UR4, 0xb, URZ ;  /* 0x0000000b04058899 */ /* 0x000fe4000800063f */
[----:B------:R-:W-:Y:S01]  /*0450*/  @!UP0 USHF.L.U32 UR4, UR4, 0x1, URZ ;  /* 0x0000000104048899 */ /* 0x000fe2000800063f */
[----:B------:R-:W-:Y:S02]  /*0460*/  @P4 IMAD.MOV.U32 R6, RZ, RZ, R3 ;  /* 0x000000ffff064224 */ /* 0x000fe400078e0003 */
[----:B------:R-:W-:Y:S01]  /*0470*/  @P4 IMAD.MOV.U32 R7, RZ, RZ, RZ ;  /* 0x000000ffff074224 */ /* 0x000fe200078e00ff */
[----:B------:R-:W1:Y:S01]  /*0480*/  @!UP0 S2UR UR7, SR_CgaCtaId ;  /* 0x00000000000789c3 */ /* 0x000e620000008800 */
[----:B------:R-:W-:Y:S02]  /*0490*/  @!P4 IMAD.MOV.U32 R3, RZ, RZ, R8 ;  /* 0x000000ffff03c224 */ /* 0x000fe400078e0008 */
[----:B------:R-:W-:-:S05]  /*04a0*/  @P4 IMAD.MOV.U32 R13, RZ, RZ, RZ ;  /* 0x000000ffff0d4224 */ /* 0x000fca00078e00ff */
[----:B------:R-:W2:Y:S01]  /*04b0*/  @!P4 LDC R0, c[0x0][0xc] ;  /* 0x00000300ff00cb82 */ /* 0x000ea20000000800 */
[----:B0-----:R-:W-:-:S04]  /*04c0*/  @P4 IMAD.WIDE.U32 R8, R4, R9, R6 ;  /* 0x0000000904084225 */ /* 0x001fc800078e0006 */
[----:B------:R-:W-:Y:S01]  /*04d0*/  @P4 IMAD.IADD R9, R9, 0x1, R13 ;  /* 0x0000000109094824 */ /* 0x000fe200078e020d */
[----:B-1----:R-:W-:Y:S01]  /*04e0*/  @!UP0 ULEA UR6, UR7, UR6, 0x18 ;  /* 0x0000000607068291 */ /* 0x002fe2000f8ec03f */
[----:B------:R-:W-:Y:S01]  /*04f0*/  VOTEU.ALL UP0, P0 ;  /* 0x00000000003f7886 */ /* 0x000fe20000000000 */
[----:B------:R-:W-:-:S04]  /*0500*/  ISETP.NE.AND P0, PT, R2, 0x3, PT ;  /* 0x000000030200780c */ /* 0x000fc80003f05270 */
[----:B------:R-:W-:Y:S01]  /*0510*/  ISETP.EQ.OR P0, PT, R2, RZ, !P0 ;  /* 0x000000ff0200720c */ /* 0x000fe20004702670 */
[----:B--2---:R-:W-:-:S03]  /*0520*/  @!P4 IMAD.WIDE.U32 R6, R0, R3, R4 ;  /* 0x000000030006c225 */ /* 0x004fc600078e0004 */
[C---:B------:R-:W-:Y:S01]  /*0530*/  ISETP.EQ.AND P0, PT, R10.reuse, RZ, P0 ;  /* 0x000000ff0a00720c */ /* 0x040fe20000702270 */
[----:B------:R-:W-:Y:S01]  /*0540*/  VIADD R10, R10, 0xffffffff ;  /* 0xffffffff0a0a7836 */ /* 0x000fe20000000000 */
[----:B------:R-:W0:Y:S02]  /*0550*/  FENCE.VIEW.ASYNC.S ;  /* 0x00000000000073c6 */ /* 0x000e240000000000 */
[----:B0-----:R0:W3:Y:S01]  /*0560*/  @!UP0 SYNCS.EXCH.64 URZ, [UR6+0x60], UR4 ;  /* 0x00006004063f85b2 */ /* 0x0010e20008000100 */
[----:B------:R-:W-:Y:S01]  /*0570*/  @P4 IMAD.MOV.U32 R0, RZ, RZ, R8 ;  /* 0x000000ffff004224 */ /* 0x000fe200078e0008 */
[----:B------:R-:W-:Y:S01]  /*0580*/  SEL R8, RZ, 0x1, !P0 ;  /* 0x00000001ff087807 */ /* 0x000fe20004000000 */
[----:B------:R-:W-:Y:S01]  /*0590*/  @!P4 IMAD.MOV.U32 R0, RZ, RZ, R6 ;  /* 0x000000ffff00c224 */ /* 0x000fe200078e0006 */
[----:B------:R-:W-:Y:S01]  /*05a0*/  ISETP.GE.U32.AND P1, PT, R10, 0x2, PT ;  /* 0x000000020a00780c */ /* 0x000fe20003f26070 */
[----:B------:R-:W-:-:S03]  /*05b0*/  @!P4 IMAD.MOV.U32 R9, RZ, RZ, R7 ;  /* 0x000000ffff09c224 */ /* 0x000fc600078e0007 */
[----:B------:R-:W-:Y:S01]  /*05c0*/  SEL R8, R8, 0x2, P1 ;  /* 0x0000000208087807 */ /* 0x000fe20000800000 */
[----:B------:R0:W3:Y:S01]  /*05d0*/  @!UP1 SYNCS.EXCH.64 URZ, [UR6+0x68], UR4 ;  /* 0x00006804063f95b2 */ /* 0x0000e20008000100 */
[----:B------:R-:W-:Y:S01]  /*05e0*/  NOP ;  /* 0x0000000000007918 */ /* 0x000fe20000000000 */
[----:B---34-:R-:W-:Y:S06]  /*05f0*/  BAR.SYNC.DEFER_BLOCKING 0x0 ;  /* 0x0000000000007b1d */ /* 0x018fec0000010000 */
[----:B------:R-:W-:Y:S05]  /*0600*/  @!P2 BRA `(.L_x_3) ;  /* 0x0000004c0058a947 */ /* 0x000fea0003800000 */
[----:B------:R-:W-:-:S13]  /*0610*/  ISETP.GT.U32.AND P0, PT, R10, 0x1, PT ;  /* 0x000000010a00780c */ /* 0x000fda0003f04070 */
[----:B0-----:R-:W-:Y:S05]  /*0620*/  @P0 EXIT ;  /* 0x000000000000094d */ /* 0x001fea0003800000 */
[----:B------:R-:W-:Y:S01]  /*0630*/  ULDC.64 UR4, c[0x0][0x650] ;  /* 0x0001940000047ab9 */ /* 0x000fe20000000a00 */
[----:B------:R-:W-:Y:S01]  /*0640*/  PRMT R10, RZ, 0x7610, R10 ;  /* 0x00007610ff0a7816 */ /* 0x000fe2000000000a */
[----:B------:R-:W-:Y:S01]  /*0650*/  IMAD.MOV.U32 R20, RZ, RZ, -0x1 ;  /* 0xffffffffff147424 */ /* 0x000fe200078e00ff */
[----:B------:R-:W-:Y:S01]  /*0660*/  ISETP.GE.U32.AND P0, PT, R0, UR4, PT ;  /* 0x0000000400007c0c */ /* 0x000fe2000bf06070 */
[----:B------:R-:W-:Y:S02]  /*0670*/  IMAD.MOV.U32 R12, RZ, RZ, -0x1 ;  /* 0xffffffffff0c7424 */ /* 0x000fe400078e00ff */
[----:B------:R-:W-:Y:S01]  /*0680*/  IMAD.MOV.U32 R53, RZ, RZ, -0x1 ;  /* 0xffffffffff357424 */ /* 0x000fe200078e00ff */
[----:B------:R-:W-:-:S13]  /*0690*/  ISETP.GE.U32.AND.EX P0, PT, R9, UR5, PT, P0 ;  /* 0x0000000509007c0c */ /* 0x000fda000bf06100 */
[----:B------:R-:W-:Y:S05]  /*06a0*/  @P0 BRA `(.L_x_4) ;  /* 0x00000004005c0947 */ /* 0x000fea0003800000 */
[----:B------:R-:W0:Y:S01]  /*06b0*/  LDC.64 R18, c[0x0][0x628] ;  /* 0x00018a00ff127b82 */ /* 0x000e220000000a00 */
[----:B------:R-:W-:Y:S02]  /*06c0*/  IMAD.MOV.U32 R6, RZ, RZ, R0 ;  /* 0x000000ffff067224 */ /* 0x000fe400078e0000 */
[----:B------:R-:W-:-:S05]  /*06d0*/  IMAD.MOV.U32 R7, RZ, RZ, R9 ;  /* 0x000000ffff077224 */ /* 0x000fca00078e0009 */
[----:B------:R-:W1:Y:S08]  /*06e0*/  LDC R2, c[0x0][0x630] ;  /* 0x00018c00ff027b82 */ /* 0x000e700000000800 */
[----:B------:R-:W2:Y:S01]  /*06f0*/  LDC.64 R20, c[0x0][0x620] ;  /* 0x00018800ff147b82 */ /* 0x000ea20000000a00 */
[----:B0-----:R-:W-:-:S04]  /*0700*/  ISETP.NE.U32.AND P0, PT, R18, RZ, PT ;  /* 0x000000ff1200720c */ /* 0x001fc80003f05070 */
[----:B------:R-:W-:-:S13]  /*0710*/  ISETP.NE.AND.EX P0, PT, R19, RZ, PT, P0 ;  /* 0x000000ff1300720c */ /* 0x000fda0003f05300 */
[----:B-12---:R-:W-:Y:S05]  /*0720*/  @!P0 BRA `(.L_x_5) ;  /* 0x0000000000288947 */ /* 0x006fea0003800000 */
[----:B------:R-:W0:Y:S02]  /*0730*/  LDC R15, c[0x0][0x634] ;  /* 0x00018d00ff0f7b82 */ /* 0x000e240000000800 */
[----:B0-----:R-:W-:-:S05]  /*0740*/  IADD3 R15, P0, R0, R15, RZ ;  /* 0x0000000f000f7210 */ /* 0x001fca0007f1e0ff */
[----:B------:R-:W-:-:S04]  /*0750*/  IMAD.X R17, RZ, RZ, R9, P0 ;  /* 0x000000ffff117224 */ /* 0x000fc800000e0609 */
[----:B------:R-:W-:-:S04]  /*0760*/  IMAD.WIDE.U32 R6, R17, R18, RZ ;  /* 0x0000001211067225 */ /* 0x000fc800078e00ff */
[----:B------:R-:W-:-:S04]  /*0770*/  IMAD.WIDE.U32 R12, P0, R15, R19, R6 ;  /* 0x000000130f0c7225 */ /* 0x000fc80007800006 */
[----:B------:R-:W-:-:S04]  /*0780*/  IMAD.WIDE.U32 R6, R15, R18, RZ ;  /* 0x000000120f067225 */ /* 0x000fc800078e00ff */
[----:B------:R-:W-:Y:S01]  /*0790*/  IMAD.X R15, RZ, RZ, RZ, P0 ;  /* 0x000000ffff0f7224 */ /* 0x000fe200000e06ff */
[----:B------:R-:W-:Y:S01]  /*07a0*/  IADD3 RZ, P0, R7, R12, RZ ;  /* 0x0000000c07ff7210 */ /* 0x000fe20007f1e0ff */
[----:B------:R-:W-:-:S04]  /*07b0*/  IMAD.MOV.U32 R14, RZ, RZ, R13 ;  /* 0x000000ffff0e7224 */ /* 0x000fc800078e000d */
[----:B------:R-:W-:-:S08]  /*07c0*/  IMAD.WIDE.U32.X R6, R17, R19, R14, P0 ;  /* 0x0000001311067225 */ /* 0x000fd000000e040e */
.L_x_5:
[-CC-:B------:R-:W-:Y:S01]  /*07d0*/  SHF.R.U64 R53, R6, R2.reuse, R7.reuse ;  /* 0x0000000206357219 */ /* 0x180fe20000001207 */
[----:B------:R-:W0:Y:S01]  /*07e0*/  LDC R12, c[0x0][0x618] ;  /* 0x00018600ff0c7b82 */ /* 0x000e220000000800 */
[----:B------:R-:W-:Y:S01]  /*07f0*/  SHF.R.U32.HI R5, RZ, R2, R7 ;  /* 0x00000002ff057219 */ /* 0x000fe20000011607 */
[----:B------:R-:W-:Y:S01]  /*0800*/  ULDC UR4, c[0x0][0x150] ;  /* 0x0000540000047ab9 */ /* 0x000fe20000000800 */
[----:B------:R-:W-:Y:S01]  /*0810*/  IADD3 R13, P0, RZ, -R53, RZ ;  /* 0x80000035ff0d7210 */ /* 0x000fe20007f1e0ff */
[----:B------:R-:W-:Y:S01]  /*0820*/  IMAD.MOV.U32 R6, RZ, RZ, R0 ;  /* 0x000000ffff067224 */ /* 0x000fe200078e0000 */
[----:B------:R-:W-:Y:S01]  /*0830*/  I2FP.F32.U32 R2, R4 ;  /* 0x0000000400027245 */ /* 0x000fe20000201000 */
[----:B------:R-:W-:Y:S02]  /*0840*/  IMAD.MOV.U32 R7, RZ, RZ, R9 ;  /* 0x000000ffff077224 */ /* 0x000fe400078e0009 */
[----:B------:R-:W-:Y:S01]  /*0850*/  IMAD.X R15, RZ, RZ, ~R5, P0 ;  /* 0x000000ffff0f7224 */ /* 0x000fe200000e0e05 */
[----:B------:R-:W1:Y:S01]  /*0860*/  LDC.64 R22, c[0x0][0x640] ;  /* 0x00019000ff167b82 */ /* 0x000e620000000a00 */
[----:B------:R-:W-:Y:S01]  /*0870*/  FMUL R2, R2, UR4 ;  /* 0x0000000402027c20 */ /* 0x000fe20008400000 */
[----:B------:R-:W-:Y:S01]  /*0880*/  IMAD.WIDE.U32 R6, R13, R20, R6 ;  /* 0x000000140d067225 */ /* 0x000fe200078e0006 */
[----:B------:R-:W-:-:S03]  /*0890*/  ULDC UR4, c[0x0][0x154] ;  /* 0x0000550000047ab9 */ /* 0x000fc60000000800 */
[----:B------:R-:W-:Y:S01]  /*08a0*/  IMAD R10, R15, R20, RZ ;  /* 0x000000140f0a7224 */ /* 0x000fe200078e02ff */
[----:B------:R-:W2:Y:S01]  /*08b0*/  F2I.U32.TRUNC.NTZ R2, R2 ;  /* 0x0000000200027305 */ /* 0x000ea2000020f000 */
[----:B------:R-:W3:Y:S02]  /*08c0*/  LDC R5, c[0x0][0x144] ;  /* 0x00005100ff057b82 */ /* 0x000ee40000000800 */
[----:B------:R-:W-:-:S04]  /*08d0*/  IMAD R13, R13, R21, R10 ;  /* 0x000000150d0d7224 */ /* 0x000fc800078e020a */
[----:B------:R-:W-:Y:S02]  /*08e0*/  IMAD.IADD R7, R7, 0x1, R13 ;  /* 0x0000000107077824 */ /* 0x000fe400078e020d */
[----:B------:R-:W4:Y:S03]  /*08f0*/  LDC R15, c[0x0][0x608] ;  /* 0x00018200ff0f7b82 */ /* 0x000f260000000800 */
[-CC-:B0-----:R-:W-:Y:S02]  /*0900*/  SHF.R.U64 R19, R6, R12.reuse, R7.reuse ;  /* 0x0000000c06137219 */ /* 0x181fe40000001207 */
[----:B------:R-:W-:Y:S01]  /*0910*/  I2FP.F32.U32 R6, R3 ;  /* 0x0000000300067245 */ /* 0x000fe20000201000 */
[----:B--2---:R-:W-:Y:S01]  /*0920*/  IMAD.MOV R13, RZ, RZ, -R2 ;  /* 0x000000ffff0d7224 */ /* 0x004fe200078e0a02 */
[----:B------:R-:W-:Y:S01]  /*0930*/  SHF.R.U32.HI R10, RZ, R12, R7 ;  /* 0x0000000cff0a7219 */ /* 0x000fe20000011607 */
[----:B------:R-:W0:Y:S01]  /*0940*/  LDC R14, c[0x0][0x658] ;  /* 0x00019600ff0e7b82 */ /* 0x000e220000000800 */
[----:B-1----:R-:W-:Y:S01]  /*0950*/  ISETP.NE.U32.AND P0, PT, R22, RZ, PT ;  /* 0x000000ff1600720c */ /* 0x002fe20003f05070 */
[----:B------:R-:W-:Y:S01]  /*0960*/  FMUL R6, R6, UR4 ;  /* 0x0000000406067c20 */ /* 0x000fe20008400000 */
[----:B------:R-:W-:-:S02]  /*0970*/  IMAD.MOV.U32 R7, RZ, RZ, 0x1 ;  /* 0x00000001ff077424 */ /* 0x000fc400078e00ff */
[----:B------:R-:W-:-:S03]  /*0980*/  ISETP.NE.AND.EX P0, PT, R23, RZ, PT, P0 ;  /* 0x000000ff1700720c */ /* 0x000fc60003f05300 */
[----:B------:R-:W1:Y:S01]  /*0990*/  LDC R16, c[0x0][0x148] ;  /* 0x00005200ff107b82 */ /* 0x000e620000000800 */
[----:B---3--:R-:W-:Y:S02]  /*09a0*/  IMAD R2, R5, R13, R4 ;  /* 0x0000000d05027224 */ /* 0x008fe400078e0204 */
[----:B------:R-:W-:-:S05]  /*09b0*/  IMAD.MOV.U32 R13, RZ, RZ, -0x1 ;  /* 0xffffffffff0d7424 */ /* 0x000fca00078e00ff */
[----:B------:R-:W2:Y:S01]  /*09c0*/  LDC R18, c[0x0][0x600] ;  /* 0x00018000ff127b82 */ /* 0x000ea20000000800 */
[-CC-:B----4-:R-:W-:Y:S02]  /*09d0*/  SHF.R.U64 R25, R19, R15.reuse, R10.reuse ;  /* 0x0000000f13197219 */ /* 0x190fe4000000120a */
[----:B------:R-:W-:Y:S02]  /*09e0*/  SHF.R.U32.HI R5, RZ, R15, R10 ;  /* 0x0000000fff057219 */ /* 0x000fe4000001160a */
[----:B------:R3:W4:Y:S03]  /*09f0*/  F2I.U32.TRUNC.NTZ R15, R6 ;  /* 0x00000006000f7305 */ /* 0x000726000020f000 */
[----:B------:R-:W1:Y:S01]  /*0a00*/  LDC R20, c[0x0][0x648] ;  /* 0x00019200ff147b82 */ /* 0x000e620000000800 */
[-C--:B0-----:R-:W-:Y:S02]  /*0a10*/  SHF.L.U32 R4, R13, R14.reuse, RZ ;  /* 0x0000000e0d047219 */ /* 0x081fe400000006ff */
[----:B------:R-:W-:-:S02]  /*0a20*/  SHF.R.U64 R26, R25, R14, R5 ;  /* 0x0000000e191a7219 */ /* 0x000fc40000001205 */
[-C--:B------:R-:W-:Y:S02]  /*0a30*/  SHF.R.U32.HI R5, RZ, R14.reuse, R5 ;  /* 0x0000000eff057219 */ /* 0x080fe40000011605 */
[----:B------:R-:W-:Y:S01]  /*0a40*/  SHF.L.U32 R10, R7, R14, RZ ;  /* 0x0000000e070a7219 */ /* 0x000fe200000006ff */
[----:B------:R-:W0:Y:S01]  /*0a50*/  LDC R24, c[0x0][0x638] ;  /* 0x00018e00ff187b82 */ /* 0x000e220000000800 */
[----:B------:R-:W-:Y:S01]  /*0a60*/  LOP3.LUT R14, RZ, R4, RZ, 0x33, !PT ;  /* 0x00000004ff0e7212 */ /* 0x000fe200078e33ff */
[----:B------:R-:W-:-:S06]  /*0a70*/  IMAD.MOV.U32 R4, RZ, RZ, R26 ;  /* 0x000000ffff047224 */ /* 0x000fcc00078e001a */
[----:B------:R-:W0:Y:S01]  /*0a80*/  LDC R21, c[0x0][0x610] ;  /* 0x00018400ff157b82 */ /* 0x000e220000000800 */
[----:B---34-:R-:W-:Y:S05]  /*0a90*/  @!P0 BRA `(.L_x_6) ;  /* 0x0000000000288947 */ /* 0x018fea0003800000 */
[----:B------:R-:W3:Y:S02]  /*0aa0*/  LDC R13, c[0x0][0x64c] ;  /* 0x00019300ff0d7b82 */ /* 0x000ee40000000800 */
[----:B---3--:R-:W-:-:S05]  /*0ab0*/  IADD3 R13, P0, R26, R13, RZ ;  /* 0x0000000d1a0d7210 */ /* 0x008fca0007f1e0ff */
        /* <DEDUP_REMOVED lines=8> */
.L_x_6:
[----:B-1----:R-:W-:Y:S01]  /*0b40*/  SHF.R.U64 R4, R4, R20, R5 ;  /* 0x0000001404047219 */ /* 0x002fe20000001205 */
[----:B--2---:R-:W-:Y:S01]  /*0b50*/  VIADD R6, R18, 0xffffffff ;  /* 0xffffffff12067836 */ /* 0x004fe20000000000 */
[----:B------:R-:W-:Y:S01]  /*0b60*/  LOP3.LUT R5, R25, R14, RZ, 0xc0, !PT ;  /* 0x0000000e19057212 */ /* 0x000fe200078ec0ff */
[----:B------:R-:W-:Y:S02]  /*0b70*/  IMAD.MOV R15, RZ, RZ, -R15 ;  /* 0x000000ffff0f7224 */ /* 0x000fe400078e0a0f */
[----:B------:R-:W-:Y:S01]  /*0b80*/  IMAD.MOV R7, RZ, RZ, -R4 ;  /* 0x000000ffff077224 */ /* 0x000fe200078e0a04 */
[----:B------:R-:W-:Y:S01]  /*0b90*/  LOP3.LUT R6, R19, R6, RZ, 0xc0, !PT ;  /* 0x0000000613067212 */ /* 0x000fe200078ec0ff */
[----:B------:R-:W-:Y:S02]  /*0ba0*/  @P4 IMAD R2, R16, R15, R3 ;  /* 0x0000000f10024224 */ /* 0x000fe400078e0203 */
[----:B------:R-:W-:Y:S02]  /*0bb0*/  IMAD R5, R10, R4, R5 ;  /* 0x000000040a057224 */ /* 0x000fe400078e0205 */
[----:B0-----:R-:W-:-:S02]  /*0bc0*/  IMAD R3, R7, R24, R26 ;  /* 0x0000001807037224 */ /* 0x001fc400078e021a */
[----:B------:R-:W-:Y:S02]  /*0bd0*/  IMAD R2, R5, R21, R2 ;  /* 0x0000001505027224 */ /* 0x000fe400078e0202 */
[----:B------:R-:W-:Y:S02]  /*0be0*/  IMAD R3, R3, R18, R6 ;  /* 0x0000001203037224 */ /* 0x000fe400078e0206 */
[----:B------:R-:W-:-:S03]  /*0bf0*/  IMAD.MOV.U32 R10, RZ, RZ, 0x1 ;  /* 0x00000001ff0a7424 */ /* 0x000fc600078e00ff */
[----:B------:R-:W-:Y:S02]  /*0c00*/  SEL R12, R3, R2, !P4 ;  /* 0x00000002030c7207 */ /* 0x000fe40006000000 */
[----:B------:R-:W-:-:S07]  /*0c10*/  SEL R20, R2, R3, !P4 ;  /* 0x0000000302147207 */ /* 0x000fce0006000000 */
.L_x_4:
[----:B------:R-:W-:-:S08]  /*0c20*/  NOP ;  /* 0x0000000000007918 */ /* 0x000fd00000000000 */
[----:B------:R-:W0:Y:S02]  /*0c30*/  USETMAXREG.TRY_ALLOC.CTAPOOL UP0, 0xe8 ;  /* 0x000000e8000079c8 */ /* 0x000e240008000600 */
[----:B0-----:R-:W-:-:S13]  /*0c40*/  PLOP3.LUT P0, PT, PT, PT, UP0, 0x80, 0x0 ;  /* 0x000000000000781c */ /* 0x001fda0003f0f008 */
[----:B------:R-:W-:Y:S05]  /*0c50*/  @!P0 BRA `(.L_x_4) ;  /* 0xfffffffc00f08947 */ /* 0x000fea000383ffff */
[----:B------:R-:W-:Y:S01]  /*0c60*/  ULDC.64 UR4, c[0x0][0x598] ;  /* 0x0001660000047ab9 */ /* 0x000fe20000000a00 */
[----:B------:R-:W-:Y:S01]  /*0c70*/  ULDC.64 UR20, c[0x0][0x208] ;  /* 0x0000820000147ab9 */ /* 0x000fe20000000a00 */
[----:B------:R-:W-:-:S04]  /*0c80*/  ISETP.NE.U32.AND P0, PT, RZ, UR4, PT ;  /* 0x00000004ff007c0c */ /* 0x000fc8000bf05070 */
[----:B------:R-:W-:-:S13]  /*0c90*/  ISETP.NE.AND.EX P0, PT, RZ, UR5, PT, P0 ;  /* 0x00000005ff007c0c */ /* 0x000fda000bf05300 */
[----:B------:R-:W-:Y:S05]  /*0ca0*/  @!P0 BRA `(.L_x_7) ;  /* 0x00000000001c8947 */ /* 0x000fea0003800000 */
[----:B------:R-:W0:Y:S02]  /*0cb0*/  LDC.64 R2, c[0x0][0x598] ;  /* 0x00016600ff027b82 */ /* 0x000e240000000a00 */
[----:B0-----:R-:W2:Y:S02]  /*0cc0*/  LDG.E.64 R2, desc[UR20][R2.64] ;  /* 0x0000001402027981 */ /* 0x001ea4000c1e1b00 */
[----:B--2---:R-:W-:-:S04]  /*0cd0*/  ISETP.NE.U32.AND P0, PT, R2, RZ, PT ;  /* 0x000000ff0200720c */ /* 0x004fc80003f05070 */
[----:B------:R-:W-:-:S13]  /*0ce0*/  ISETP.NE.AND.EX P0, PT, R3, RZ, PT, P0 ;  /* 0x000000ff0300720c */ /* 0x000fda0003f05300 */
[----:B------:R-:W-:Y:S05]  /*0cf0*/  @!P0 BRA `(.L_x_7) ;  /* 0x0000000000088947 */ /* 0x000fea0003800000 */
[----:B------:R0:W5:Y:S01]  /*0d00*/  LD.E R6, desc[UR20][R2.64] ;  /* 0x0000001402067980 */ /* 0x000162000c101900 */
[----:B------:R-:W-:Y:S05]  /*0d10*/  BRA `(.L_x_8) ;  /* 0x0000000000207947 */ /* 0x000fea0003800000 */
.L_x_7:
[----:B------:R-:W-:Y:S02]  /*0d20*/  ULDC.64 UR4, c[0x0][0x588] ;  /* 0x0001620000047ab9 */ /* 0x000fe40000000a00 */
[----:B------:R-:W-:-:S04]  /*0d30*/  ISETP.NE.U32.AND P0, PT, RZ, UR4, PT ;  /* 0x00000004ff007c0c */ /* 0x000fc8000bf05070 */
[----:B------:R-:W-:-:S13]  /*0d40*/  ISETP.NE.AND.EX P0, PT, RZ, UR5, PT, P0 ;  /* 0x00000005ff007c0c */ /* 0x000fda000bf05300 */
[----:B------:R-:W-:Y:S05]  /*0d50*/  @!P0 BRA `(.L_x_9) ;  /* 0x00000000000c8947 */ /* 0x000fea0003800000 */
[----:B------:R-:W0:Y:S02]  /*0d60*/  LDC.64 R6, c[0x0][0x588] ;  /* 0x00016200ff067b82 */ /* 0x000e240000000a00 */
[----:B0-----:R1:W5:Y:S01]  /*0d70*/  LDG.E R6, desc[UR20][R6.64] ;  /* 0x0000001406067981 */ /* 0x001362000c1e1900 */
[----:B------:R-:W-:Y:S05]  /*0d80*/  BRA `(.L_x_8) ;  /* 0x0000000000047947 */ /* 0x000fea0003800000 */
.L_x_9:
[----:B------:R-:W2:Y:S02]  /*0d90*/  LDC R6, c[0x0][0x580] ;  /* 0x00016000ff067b82 */ /* 0x000ea40000000800 */
.L_x_8:
[----:B------:R-:W-:Y:S02]  /*0da0*/  ULDC.64 UR4, c[0x0][0x5a0] ;  /* 0x0001680000047ab9 */ /* 0x000fe40000000a00 */
[----:B------:R-:W-:-:S04]  /*0db0*/  ISETP.NE.U32.AND P0, PT, RZ, UR4, PT ;  /* 0x00000004ff007c0c */ /* 0x000fc8000bf05070 */
[----:B------:R-:W-:-:S13]  /*0dc0*/  ISETP.NE.AND.EX P0, PT, RZ, UR5, PT, P0 ;  /* 0x00000005ff007c0c */ /* 0x000fda000bf05300 */
[----:B------:R-:W-:Y:S05]  /*0dd0*/  @!P0 BRA `(.L_x_10) ;  /* 0x00000000001c8947 */ /* 0x000fea0003800000 */
[----:B0-----:R-:W0:Y:S02]  /*0de0*/  LDC.64 R2, c[0x0][0x5a0] ;  /* 0x00016800ff027b82 */ /* 0x001e240000000a00 */
[----:B0-----:R-:W3:Y:S02]  /*0df0*/  LDG.E.64 R2, desc[UR20][R2.64] ;  /* 0x0000001402027981 */ /* 0x001ee4000c1e1b00 */
[----:B---3--:R-:W-:-:S04]  /*0e00*/  ISETP.NE.U32.AND P0, PT, R2, RZ, PT ;  /* 0x000000ff0200720c */ /* 0x008fc80003f05070 */
[----:B------:R-:W-:-:S13]  /*0e10*/  ISETP.NE.AND.EX P0, PT, R3, RZ, PT, P0 ;  /* 0x000000ff0300720c */ /* 0x000fda0003f05300 */
[----:B------:R-:W-:Y:S05]  /*0e20*/  @!P0 BRA `(.L_x_10) ;  /* 0x0000000000088947 */ /* 0x000fea0003800000 */
[----:B-1----:R0:W5:Y:S01]  /*0e30*/  LD.E R7, desc[UR20][R2.64] ;  /* 0x0000001402077980 */ /* 0x002162000c101900 */
[----:B------:R-:W-:Y:S05]  /*0e40*/  BRA `(.L_x_11) ;  /* 0x0000000000207947 */ /* 0x000fea0003800000 */
.L_x_10:
[----:B------:R-:W-:Y:S02]  /*0e50*/  ULDC.64 UR4, c[0x0][0x590] ;  /* 0x0001640000047ab9 */ /* 0x000fe40000000a00 */
[----:B------:R-:W-:-:S04]  /*0e60*/  ISETP.NE.U32.AND P0, PT, RZ, UR4, PT ;  /* 0x00000004ff007c0c */ /* 0x000fc8000bf05070 */
[----:B------:R-:W-:-:S13]  /*0e70*/  ISETP.NE.AND.EX P0, PT, RZ, UR5, PT, P0 ;  /* 0x00000005ff007c0c */ /* 0x000fda000bf05300 */
[----:B------:R-:W-:Y:S05]  /*0e80*/  @!P0 BRA `(.L_x_12) ;  /* 0x00000000000c8947 */ /* 0x000fea0003800000 */
[----:B0-----:R-:W1:Y:S02]  /*0e90*/  LDC.64 R2, c[0x0][0x590] ;  /* 0x00016400ff027b82 */ /* 0x001e640000000a00 */
[----:B-1----:R1:W5:Y:S01]  /*0ea0*/  LDG.E R7, desc[UR20][R2.64] ;  /* 0x0000001402077981 */ /* 0x002362000c1e1900 */
[----:B------:R-:W-:Y:S05]  /*0eb0*/  BRA `(.L_x_11) ;  /* 0x0000000000047947 */ /* 0x000fea0003800000 */
.L_x_12:
[----:B-1----:R-:W3:Y:S02]  /*0ec0*/  LDC R7, c[0x0][0x584] ;  /* 0x00016100ff077b82 */ /* 0x002ee40000000800 */
.L_x_11:
[----:B------:R-:W-:-:S13]  /*0ed0*/  LOP3.LUT P0, RZ, R10, 0xff, RZ, 0xc0, !PT ;  /* 0x000000ff0aff7812 */ /* 0x000fda000780c0ff */
[----:B------:R-:W-:Y:S05]  /*0ee0*/  @!P0 EXIT ;  /* 0x000000000000894d */ /* 0x000fea0003800000 */
[----:B------:R-:W-:Y:S01]  /*0ef0*/  ULDC UR4, c[0x0][0x28c] ;  /* 0x0000a30000047ab9 */ /* 0x000fe20000000800 */
[----:B------:R-:W-:Y:S01]  /*0f00*/  LOP3.LUT R64, R8, 0x1, RZ, 0xfc, !PT ;  /* 0x0000000108407812 */ /* 0x000fe200078efcff */
[----:B------:R-:W-:-:S04]  /*0f10*/  UIADD3 UR4, UR4, 0xff, URZ ;  /* 0x000000ff04047890 */ /* 0x000fc8000fffe03f */
[----:B------:R-:W-:-:S04]  /*0f20*/  USHF.R.S32.HI UR5, URZ, 0x1f, UR4 ;  /* 0x0000001f3f057899 */ /* 0x000fc80008011404 */
[----:B------:R-:W-:-:S03]  /*0f30*/  ULEA.HI UR5, UR5, UR4, URZ, 0x8 ;  /* 0x0000000405057291 */ /* 0x000fc6000f8f403f */
[----:B------:R-:W-:Y:S01]  /*0f40*/  UMOV UR4, URZ ;  /* 0x0000003f00047c82 */ /* 0x000fe20008000000 */
[----:B------:R-:W-:-:S03]  /*0f50*/  USHF.R.S32.HI UR9, URZ, 0x8, UR5 ;  /* 0x000000083f097899 */ /* 0x000fc60008011405 */
[----:B------:R-:W-:-:S09]  /*0f60*/  UMOV UR5, URZ ;  /* 0x0000003f00057c82 */ /* 0x000fd20008000000 */
.L_x_85:
[----:B01----:R-:W-:Y:S01]  /*0f70*/  LOP3.LUT R2, R11, 0x80, RZ, 0xc0, !PT ;  /* 0x000000800b027812 */ /* 0x003fe200078ec0ff */
[----:B------:R-:W0:Y:S01]  /*0f80*/  S2UR UR13, SR_CgaCtaId ;  /* 0x00000000000d79c3 */ /* 0x000e220000008800 */
[----:B------:R-:W-:Y:S01]  /*0f90*/  UMOV UR12, 0x400 ;  /* 0x00000400000c7882 */ /* 0x000fe20000000000 */
[----:B------:R-:W-:Y:S01]  /*0fa0*/  UMOV UR6, URZ ;  /* 0x0000003f00067c82 */ /* 0x000fe20008000000 */
[----:B------:R-:W-:Y:S01]  /*0fb0*/  SHF.R.U32.HI R2, RZ, 0x7, R2 ;  /* 0x00000007ff027819 */ /* 0x000fe20000011602 */
[----:B------:R-:W-:Y:S01]  /*0fc0*/  UMOV UR7, URZ ;  /* 0x0000003f00077c82 */ /* 0x000fe20008000000 */
[----:B------:R-:W-:Y:S01]  /*0fd0*/  IMAD.MOV.U32 R10, RZ, RZ, RZ ;  /* 0x000000ffff0a7224 */ /* 0x000fe200078e00ff */
[----:B------:R-:W-:Y:S02]  /*0fe0*/  CS2R R16, SRZ ;  /* 0x0000000000107805 */ /* 0x000fe4000001ff00 */
[----:B------:R-:W-:Y:S01]  /*0ff0*/  CS2R R18, SRZ ;  /* 0x0000000000127805 */ /* 0x000fe2000001ff00 */
[----:B------:R-:W1:Y:S01]  /*1000*/  LDC R3, c[0x0][0x28c] ;  /* 0x0000a300ff037b82 */ /* 0x000e620000000800 */
[----:B----4-:R-:W4:Y:S01]  /*1010*/  SHFL.IDX PT, R2, R2, RZ, 0x1f ;  /* 0x00001fff02027589 */ /* 0x010f2200000e0000 */
[----:B------:R-:W-:Y:S01]  /*1020*/  IMAD.MOV.U32 R21, RZ, RZ, RZ ;  /* 0x000000ffff157224 */ /* 0x000fe200078e00ff */
[----:B------:R-:W-:-:S02]  /*1030*/  CS2R R22, SRZ ;  /* 0x0000000000167805 */ /* 0x000fc4000001ff00 */
[----:B------:R-:W-:Y:S02]  /*1040*/  CS2R R48, SRZ ;  /* 0x0000000000307805 */ /* 0x000fe4000001ff00 */
[----:B------:R-:W-:Y:S01]  /*1050*/  CS2R R50, SRZ ;  /* 0x0000000000327805 */ /* 0x000fe2000001ff00 */
[----:B------:R-:W-:Y:S01]  /*1060*/  IMAD.MOV.U32 R52, RZ, RZ, RZ ;  /* 0x000000ffff347224 */ /* 0x000fe200078e00ff */
[----:B------:R-:W-:Y:S02]  /*1070*/  CS2R R54, SRZ ;  /* 0x0000000000367805 */ /* 0x000fe4000001ff00 */
[----:B------:R-:W-:Y:S02]  /*1080*/  CS2R R56, SRZ ;  /* 0x0000000000387805 */ /* 0x000fe4000001ff00 */
[----:B------:R-:W-:Y:S02]  /*1090*/  CS2R R58, SRZ ;  /* 0x00000000003a7805 */ /* 0x000fe4000001ff00 */
[----:B------:R-:W-:-:S02]  /*10a0*/  CS2R R60, SRZ ;  /* 0x00000000003c7805 */ /* 0x000fc4000001ff00 */
[----:B------:R-:W-:Y:S01]  /*10b0*/  CS2R R62, SRZ ;  /* 0x00000000003e7805 */ /* 0x000fe2000001ff00 */
[----:B------:R-:W-:Y:S01]  /*10c0*/  IMAD.MOV.U32 R65, RZ, RZ, RZ ;  /* 0x000000ffff417224 */ /* 0x000fe200078e00ff */
[----:B------:R-:W-:Y:S01]  /*10d0*/  CS2R R40, SRZ ;  /* 0x0000000000287805 */ /* 0x000fe2000001ff00 */
[----:B------:R-:W-:Y:S01]  /*10e0*/  IMAD.U32 R5, RZ, RZ, UR4 ;  /* 0x00000004ff057e24 */ /* 0x000fe2000f8e00ff */
[----:B------:R-:W-:Y:S02]  /*10f0*/  CS2R R42, SRZ ;  /* 0x00000000002a7805 */ /* 0x000fe4000001ff00 */
[----:B------:R-:W-:Y:S02]  /*1100*/  CS2R R44, SRZ ;  /* 0x00000000002c7805 */ /* 0x000fe4000001ff00 */
[----:B------:R-:W-:Y:S02]  /*1110*/  CS2R R46, SRZ ;  /* 0x00000000002e7805 */ /* 0x000fe4000001ff00 */
[----:B------:R-:W-:-:S02]  /*1120*/  CS2R R32, SRZ ;  /* 0x0000000000207805 */ /* 0x000fc4000001ff00 */
[----:B------:R-:W-:Y:S02]  /*1130*/  CS2R R34, SRZ ;  /* 0x0000000000227805 */ /* 0x000fe4000001ff00 */
[----:B------:R-:W-:Y:S02]  /*1140*/  CS2R R36, SRZ ;  /* 0x0000000000247805 */ /* 0x000fe4000001ff00 */
[----:B------:R-:W-:Y:S02]  /*1150*/  CS2R R38, SRZ ;  /* 0x0000000000267805 */ /* 0x000fe4000001ff00 */
[----:B------:R-:W-:Y:S02]  /*1160*/  CS2R R24, SRZ ;  /* 0x0000000000187805 */ /* 0x000fe4000001ff00 */
[----:B------:R-:W-:Y:S02]  /*1170*/  CS2R R26, SRZ ;  /* 0x00000000001a7805 */ /* 0x000fe4000001ff00 */
[----:B-1----:R-:W-:-:S02]  /*1180*/  ISETP.GE.AND P0, PT, R3, 0x1, PT ;  /* 0x000000010300780c */ /* 0x002fc40003f06270 */
[----:B------:R-:W-:Y:S02]  /*1190*/  CS2R R28, SRZ ;  /* 0x00000000001c7805 */ /* 0x000fe4000001ff00 */
[----:B----4-:R-:W-:Y:S02]  /*11a0*/  R2UR UR8, R2 ;  /* 0x00000000020872ca */ /* 0x010fe400000e0000 */
[----:B------:R-:W-:-:S11]  /*11b0*/  CS2R R30, SRZ ;  /* 0x00000000001e7805 */ /* 0x000fd6000001ff00 */
[----:B------:R-:W-:-:S04]  /*11c0*/  ULEA.HI UR10, UR8, UR8, URZ, 0x1 ;  /* 0x00000008080a7291 */ /* 0x000fc8000f8f083f */
[----:B------:R-:W-:Y:S02]  /*11d0*/  ULOP3.LUT UR11, UR10, 0x7fffe, URZ, 0xc0, !UPT ;  /* 0x0007fffe0a0b7892 */ /* 0x000fe4000f8ec03f */
[----:B0-----:R-:W-:Y:S02]  /*11e0*/  ULEA UR10, UR13, UR12, 0x18 ;  /* 0x0000000c0d0a7291 */ /* 0x001fe4000f8ec03f */
[----:B------:R-:W-:Y:S01]  /*11f0*/  UIADD3 UR11, UR8, -UR11, URZ ;  /* 0x8000000b080b7290 */ /* 0x000fe2000fffe03f */
[----:B------:R-:W-:Y:S02]  /*1200*/  UMOV UR13, UR5 ;  /* 0x00000005000d7c82 */ /* 0x000fe40008000000 */
[----:B------:R-:W-:Y:S01]  /*1210*/  UMOV UR8, URZ ;  /* 0x0000003f00087c82 */ /* 0x000fe20008000000 */
[----:B------:R-:W-:-:S04]  /*1220*/  ULEA UR11, UR11, UR10, 0xd ;  /* 0x0000000a0b0b7291 */ /* 0x000fc8000f8e683f */
[----:B------:R-:W-:-:S04]  /*1230*/  UIADD3 UR11, UR11, 0x100, URZ ;  /* 0x000001000b0b7890 */ /* 0x000fc8000fffe03f */
[----:B------:R-:W-:-:S04]  /*1240*/  USHF.R.U32.HI UR11, URZ, 0x4, UR11 ;  /* 0x000000043f0b7899 */ /* 0x000fc8000801160b */
[----:B------:R-:W-:Y:S01]  /*1250*/  ULOP3.LUT UR11, UR11, 0x3fff, URZ, 0xc0, !UPT ;  /* 0x00003fff0b0b7892 */ /* 0x000fe2000f8ec03f */
[----:B--23--:R-:W-:Y:S11]  /*1260*/  @!P0 BRA `(.L_x_13) ;  /* 0x0000000800cc8947 */ /* 0x00cff60003800000 */
[----:B------:R-:W-:-:S13]  /*1270*/  ISETP.NE.AND P1, PT, R64, 0x3, PT ;  /* 0x000000034000780c */ /* 0x000fda0003f25270 */
[----:B------:R-:W-:Y:S05]  /*1280*/  @!P1 BRA `(.L_x_14) ;  /* 0x0000000000049947 */ /* 0x000fea0003800000 */
[----:B------:R-:W-:Y:S01]  /*1290*/  BPT.TRAP 0x1 ;  /* 0x000000040000795c */ /* 0x000fe20000300000 */
.L_x_14:
[----:B------:R-:W-:Y:S01]  /*12a0*/  ULEA UR6, UR5, UR10, 0x3 ;  /* 0x0000000a05067291 */ /* 0x000fe2000f8e183f */
[----:B------:R-:W-:-:S05]  /*12b0*/  IMAD.U32 R2, RZ, RZ, UR4 ;  /* 0x00000004ff027e24 */ /* 0x000fca000f8e00ff */
[----:B------:R-:W-:-:S04]  /*12c0*/  SHF.L.U32 R2, R2, 0x1f, RZ ;  /* 0x0000001f02027819 */ /* 0x000fc800000006ff */
[----:B------:R0:W1:Y:S01]  /*12d0*/  SYNCS.PHASECHK.TRANS64.TRYWAIT P0, [UR6], R2 ;  /* 0x00000002ff0075a7 */ /* 0x0000620008000146 */
[----:B------:R-:W-:Y:S05]  /*12e0*/  @!P1 BRA `(.L_x_15) ;  /* 0x0000000000049947 */ /* 0x000fea0003800000 */
[----:B------:R-:W-:Y:S01]  /*12f0*/  BPT.TRAP 0x1 ;  /* 0x000000040000795c */ /* 0x000fe20000300000 */
.L_x_15:
[----:B-1----:R-:W-:Y:S05]  /*1300*/  @P0 BRA `(.L_x_16) ;  /* 0x0000000000080947 */ /* 0x002fea0003800000 */
[----:B------:R-:W1:Y:S02]  /*1310*/  SYNCS.PHASECHK.TRANS64.TRYWAIT P0, [UR6], R2 ;  /* 0x00000002ff0075a7 */ /* 0x000e640008000146 */
[----:B-1----:R-:W-:Y:S05]  /*1320*/  @!P0 BRA `(.L_x_17) ;  /* 0x0000005400f88947 */ /* 0x002fea0003800000 */
.L_x_16:
[----:B------:R-:W-:Y:S01]  /*1330*/  UIADD3 UR6, UR10, 0x28100, URZ ;  /* 0x000281000a067890 */ /* 0x000fe2000fffe03f */
[----:B------:R-:W-:Y:S01]  /*1340*/  WARPGROUP.ARRIVE ;  /* 0x00000000000079c5 */ /* 0x000fe20000000000 */
[----:B------:R-:W-:Y:S01]  /*1350*/  ULOP3.LUT UR12, UR11, 0x10000, URZ, 0xfc, !UPT ;  /* 0x000100000b0c7892 */ /* 0x000fe2000f8efc3f */
[----:B------:R-:W-:Y:S01]  /*1360*/  IMAD.MOV.U32 R10, RZ, RZ, RZ ;  /* 0x000000ffff0a7224 */ /* 0x000fe200078e00ff */
[----:B------:R-:W-:Y:S01]  /*1370*/  USHF.R.U32.HI UR6, URZ, 0x4, UR6 ;  /* 0x000000043f067899 */ /* 0x000fe20008011606 */
[----:B------:R-:W-:Y:S01]  /*1380*/  CS2R R16, SRZ ;  /* 0x0000000000107805 */ /* 0x000fe2000001ff00 */
[----:B------:R-:W-:Y:S01]  /*1390*/  ULEA UR12, UR5, UR12, 0xb ;  /* 0x0000000c050c7291 */ /* 0x000fe2000f8e583f */
[----:B------:R-:W-:Y:S01]  /*13a0*/  CS2R R18, SRZ ;  /* 0x0000000000127805 */ /* 0x000fe2000001ff00 */
[----:B------:R-:W-:Y:S01]  /*13b0*/  ULOP3.LUT UR6, UR6, 0x3fff, URZ, 0xc0, !UPT ;  /* 0x00003fff06067892 */ /* 0x000fe2000f8ec03f */
[----:B------:R-:W-:Y:S01]  /*13c0*/  IMAD.MOV.U32 R21, RZ, RZ, RZ ;  /* 0x000000ffff157224 */ /* 0x000fe200078e00ff */
[----:B------:R-:W-:Y:S01]  /*13d0*/  UMOV UR13, 0x40000040 ;  /* 0x40000040000d7882 */ /* 0x000fe20000000000 */
[----:B------:R-:W-:Y:S01]  /*13e0*/  UMOV UR15, 0x40000040 ;  /* 0x40000040000f7882 */ /* 0x000fe20000000000 */
[----:B------:R-:W-:Y:S01]  /*13f0*/  ULOP3.LUT UR6, UR6, 0x10000, URZ, 0xfc, !UPT ;  /* 0x0001000006067892 */ /* 0x000fe2000f8efc3f */
[----:B------:R-:W-:Y:S01]  /*1400*/  CS2R R22, SRZ ;  /* 0x0000000000167805 */ /* 0x000fe2000001ff00 */
[----:B------:R-:W-:Y:S01]  /*1410*/  UMOV UR16, UR12 ;  /* 0x0000000c00107c82 */ /* 0x000fe20008000000 */
[----:B------:R-:W-:Y:S01]  /*1420*/  UMOV UR17, UR13 ;  /* 0x0000000d00117c82 */ /* 0x000fe20008000000 */
[----:B------:R-:W-:Y:S01]  /*1430*/  UIMAD UR8, UR5, 0x300, UR6 ;  /* 0x00000300050878a4 */ /* 0x000fe2000f8e0206 */
[----:B------:R-:W-:Y:S01]  /*1440*/  CS2R R48, SRZ ;  /* 0x0000000000307805 */ /* 0x000fe2000001ff00 */
[----:B------:R-:W-:Y:S01]  /*1450*/  UMOV UR19, 0x40000040 ;  /* 0x4000004000137882 */ /* 0x000fe20000000000 */
[----:B------:R-:W-:Y:S01]  /*1460*/  CS2R R50, SRZ ;  /* 0x0000000000327805 */ /* 0x000fe2000001ff00 */
[----:B------:R-:W-:Y:S01]  /*1470*/  UIADD3 UR18, UR8, 0x80, URZ ;  /* 0x0000008008127890 */ /* 0x000fe2000fffe03f */
[----:B------:R-:W-:Y:S01]  /*1480*/  IMAD.MOV.U32 R52, RZ, RZ, RZ ;  /* 0x000000ffff347224 */ /* 0x000fe200078e00ff */
[----:B------:R-:W-:Y:S01]  /*1490*/  UIADD3 UR6, UR8, 0x100, URZ ;  /* 0x0000010008067890 */ /* 0x000fe2000fffe03f */
[----:B------:R-:W-:Y:S01]  /*14a0*/  CS2R R54, SRZ ;  /* 0x0000000000367805 */ /* 0x000fe2000001ff00 */
[----:B------:R-:W-:Y:S01]  /*14b0*/  UMOV UR14, UR8 ;  /* 0x00000008000e7c82 */ /* 0x000fe20008000000 */
[----:B------:R-:W-:Y:S01]  /*14c0*/  UIADD3 UR7, UR8, 0x102, URZ ;  /* 0x0000010208077890 */ /* 0x000fe2000fffe03f */
[----:B------:R-:W-:Y:S01]  /*14d0*/  QGMMA.64x16x32.F32.E4M3.E4M3 R40, gdesc[UR12], RZ, !UPT ;  /* 0x002000000c2879f3 */ /* 0x000fe2000c7008ff */
[----:B------:R-:W-:Y:S01]  /*14e0*/  UIADD3 UR14, UR8, 0x186, URZ ;  /* 0x00000186080e7890 */ /* 0x000fe2000fffe03f */
[----:B------:R-:W-:Y:S01]  /*14f0*/  CS2R R56, SRZ ;  /* 0x0000000000387805 */ /* 0x000fe2000001ff00 */
[----:B------:R-:W-:Y:S01]  /*1500*/  UMOV UR15, 0x40000040 ;  /* 0x40000040000f7882 */ /* 0x000fe20000000000 */
[----:B------:R-:W-:Y:S01]  /*1510*/  QGMMA.64x16x32.F32.E4M3.E4M3 R32, gdesc[UR16], RZ, !UPT ;  /* 0x00200000102079f3 */ /* 0x000fe2000c7008ff */
[----:B------:R-:W-:Y:S01]  /*1520*/  UMOV UR16, UR12 ;  /* 0x0000000c00107c82 */ /* 0x000fe20008000000 */
[----:B------:R-:W-:Y:S01]  /*1530*/  UMOV UR17, UR13 ;  /* 0x0000000d00117c82 */ /* 0x000fe20008000000 */
[----:B------:R-:W-:Y:S01]  /*1540*/  UMOV UR18, UR6 ;  /* 0x0000000600127c82 */ /* 0x000fe20008000000 */
[----:B------:R-:W-:Y:S01]  /*1550*/  UMOV UR19, 0x40000040 ;  /* 0x4000004000137882 */ /* 0x000fe20000000000 */
[----:B------:R-:W-:Y:S01]  /*1560*/  UIADD3 UR6, UR8, 0x82, URZ ;  /* 0x0000008208067890 */ /* 0x000fe2000fffe03f */
[----:B------:R-:W-:Y:S01]  /*1570*/  QGMMA.64x16x32.F32.E4M3.E4M3 R24, gdesc[UR16], RZ, !UPT ;  /* 0x00200000101879f3 */ /* 0x000fe2000c7008ff */
[----:B------:R-:W-:Y:S01]  /*1580*/  UIADD3 UR16, UR12, 0x2, URZ ;  /* 0x000000020c107890 */ /* 0x000fe2000fffe03f */
[----:B------:R-:W-:Y:S01]  /*1590*/  CS2R R58, SRZ ;  /* 0x00000000003a7805 */ /* 0x000fe2000001ff00 */
[----:B------:R-:W-:Y:S01]  /*15a0*/  UIADD3 UR18, UR8, 0x2, URZ ;  /* 0x0000000208127890 */ /* 0x000fe2000fffe03f */
[----:B------:R-:W-:Y:S01]  /*15b0*/  CS2R R60, SRZ ;  /* 0x00000000003c7805 */ /* 0x000fe2000001ff00 */
[----:B------:R-:W-:Y:S01]  /*15c0*/  UMOV UR17, 0x40000040 ;  /* 0x4000004000117882 */ /* 0x000fe20000000000 */
[----:B------:R-:W-:Y:S01]  /*15d0*/  UMOV UR19, 0x40000040 ;  /* 0x4000004000137882 */ /* 0x000fe20000000000 */
[----:B------:R-:W-:Y:S01]  /*15e0*/  UMOV UR13, 0x40000040 ;  /* 0x40000040000d7882 */ /* 0x000fe20000000000 */
[----:B------:R-:W-:Y:S01]  /*15f0*/  CS2R R62, SRZ ;  /* 0x00000000003e7805 */ /* 0x000fe2000001ff00 */
[----:B------:R-:W-:-:S03]  /*1600*/  IMAD.MOV.U32 R65, RZ, RZ, RZ ;  /* 0x000000ffff417224 */ /* 0x000fc600078e00ff */
[----:B------:R-:W-:Y:S01]  /*1610*/  QGMMA.64x16x32.F32.E4M3.E4M3 R40, gdesc[UR16], R40 ;  /* 0x00200000102879f3 */ /* 0x000fe20008700828 */
[----:B------:R-:W-:Y:S01]  /*1620*/  UMOV UR18, UR6 ;  /* 0x0000000600127c82 */ /* 0x000fe20008000000 */
[----:B------:R-:W-:Y:S01]  /*1630*/  UMOV UR19, 0x40000040 ;  /* 0x4000004000137882 */ /* 0x000fe20000000000 */
[----:B------:R-:W-:Y:S01]  /*1640*/  UIADD3 UR6, UR8, 0x84, URZ ;  /* 0x0000008408067890 */ /* 0x000fe2000fffe03f */
[----:B------:R-:W-:Y:S01]  /*1650*/  QGMMA.64x16x32.F32.E4M3.E4M3 R32, gdesc[UR16], R32 ;  /* 0x00200000102079f3 */ /* 0x000fe20008700820 */
[----:B------:R-:W-:Y:S01]  /*1660*/  UMOV UR18, UR7 ;  /* 0x0000000700127c82 */ /* 0x000fe20008000000 */
[----:B------:R-:W-:Y:S01]  /*1670*/  UMOV UR19, 0x40000040 ;  /* 0x4000004000137882 */ /* 0x000fe20000000000 */
[----:B------:R-:W-:Y:S01]  /*1680*/  UIADD3 UR7, UR8, 0x104, URZ ;  /* 0x0000010408077890 */ /* 0x000fe2000fffe03f */
[----:B------:R-:W-:Y:S01]  /*1690*/  QGMMA.64x16x32.F32.E4M3.E4M3 R24, gdesc[UR16], R24 ;  /* 0x00200000101879f3 */ /* 0x000fe20008700818 */
[----:B------:R-:W-:Y:S02]  /*16a0*/  UIADD3 UR16, UR12, 0x4, URZ ;  /* 0x000000040c107890 */ /* 0x000fe4000fffe03f */
[----:B------:R-:W-:Y:S01]  /*16b0*/  UIADD3 UR18, UR8, 0x4, URZ ;  /* 0x0000000408127890 */ /* 0x000fe2000fffe03f */
[----:B------:R-:W-:Y:S01]  /*16c0*/  UMOV UR17, 0x40000040 ;  /* 0x4000004000117882 */ /* 0x000fe20000000000 */
[----:B------:R-:W-:-:S07]  /*16d0*/  UMOV UR19, 0x40000040 ;  /* 0x4000004000137882 */ /* 0x000fce0000000000 */
        /* <DEDUP_REMOVED lines=51> */
[----:B------:R-:W-:Y:S01]  /*1a10*/  UMOV UR19, 0x40000040 ;  /* 0x4000004000137882 */ /* 0x000fe20000000000 */
[----:B------:R-:W-:-:S06]  /*1a20*/  UIADD3 UR12, UR12, 0x406, URZ ;  /* 0x000004060c0c7890 */ /* 0x000fcc000fffe03f */
[----:B------:R-:W-:Y:S01]  /*1a30*/  QGMMA.64x16x32.F32.E4M3.E4M3 R40, gdesc[UR16], R40 ;  /* 0x00200000102879f3 */ /* 0x000fe20008700828 */
[----:B------:R-:W-:Y:S01]  /*1a40*/  UMOV UR18, UR6 ;  /* 0x0000000600127c82 */ /* 0x000fe20008000000 */
[----:B------:R-:W-:Y:S01]  /*1a50*/  UMOV UR19, 0x40000040 ;  /* 0x4000004000137882 */ /* 0x000fe20000000000 */
[----:B------:R-:W-:Y:S01]  /*1a60*/  UMOV UR6, 0x8 ;  /* 0x0000000800067882 */ /* 0x000fe20000000000 */
[----:B------:R-:W-:Y:S01]  /*1a70*/  QGMMA.64x16x32.F32.E4M3.E4M3 R32, gdesc[UR16], R32 ;  /* 0x00200000102079f3 */ /* 0x000fe20008700820 */
[----:B------:R-:W-:Y:S01]  /*1a80*/  UMOV UR18, UR7 ;  /* 0x0000000700127c82 */ /* 0x000fe20008000000 */
[----:B------:R-:W-:Y:S01]  /*1a90*/  UMOV UR19, 0x40000040 ;  /* 0x4000004000137882 */ /* 0x000fe20000000000 */
[----:B------:R-:W-:Y:S02]  /*1aa0*/  UIADD3 UR7, UR8, 0x206, URZ ;  /* 0x0000020608077890 */ /* 0x000fe4000fffe03f */
[----:B------:R-:W-:Y:S01]  /*1ab0*/  UIADD3 UR8, UR8, 0x286, URZ ;  /* 0x0000028608087890 */ /* 0x000fe2000fffe03f */
[----:B------:R-:W-:Y:S04]  /*1ac0*/  QGMMA.64x16x32.F32.E4M3.E4M3 R24, gdesc[UR16], R24 ;  /* 0x00200000101879f3 */ /* 0x000fe80008700818 */
[----:B------:R-:W-:Y:S01]  /*1ad0*/  QGMMA.64x16x32.F32.E4M3.E4M3 R40, gdesc[UR12], R40 ;  /* 0x002000000c2879f3 */ /* 0x000fe20008700828 */
[----:B------:R-:W-:Y:S01]  /*1ae0*/  UMOV UR14, UR7 ;  /* 0x00000007000e7c82 */ /* 0x000fe20008000000 */
[----:B------:R-:W-:Y:S01]  /*1af0*/  ULDC UR7, c[0x0][0x50c] ;  /* 0x0001430000077ab9 */ /* 0x000fe20000000800 */
[----:B------:R-:W-:Y:S01]  /*1b00*/  UMOV UR15, 0x40000040 ;  /* 0x40000040000f7882 */ /* 0x000fe20000000000 */
[----:B------:R-:W-:Y:S01]  /*1b10*/  UISETP.NE.AND UP0, UPT, UR7, 0x8, UPT ;  /* 0x000000080700788c */ /* 0x000fe2000bf05270 */
[----:B------:R-:W-:Y:S01]  /*1b20*/  QGMMA.64x16x32.F32.E4M3.E4M3 R32, gdesc[UR12], R32 ;  /* 0x002000000c2079f3 */ /* 0x000fe20008700820 */
[----:B------:R-:W-:Y:S01]  /*1b30*/  UMOV UR14, UR8 ;  /* 0x00000008000e7c82 */ /* 0x000fe20008000000 */
[----:B------:R-:W-:Y:S01]  /*1b40*/  UMOV UR15, 0x40000040 ;  /* 0x40000040000f7882 */ /* 0x000fe20000000000 */
[----:B------:R-:W-:Y:S01]  /*1b50*/  USEL UR7, URZ, 0x1, UP0 ;  /* 0x000000013f077887 */ /* 0x000fe20008000000 */
[----:B------:R-:W-:Y:S05]  /*1b60*/  QGMMA.64x16x32.F32.E4M3.E4M3 R24, gdesc[UR12], R24, gsb0 ;  /* 0x002000000c1879f3 */ /* 0x000fea0008000818 */
[----:B------:R-:W-:-:S13]  /*1b70*/  ISETP.NE.AND P0, PT, RZ, UR7, PT ;  /* 0x00000007ff007c0c */ /* 0x000fda000bf05270 */
[----:B------:R-:W-:Y:S05]  /*1b80*/  @!P0 BRA `(.L_x_18) ;  /* 0x0000000000688947 */ /* 0x000fea0003800000 */
[----:B------:R-:W-:Y:S02]  /*1b90*/  WARPGROUP.DEPBAR.LE gsb0, 0x0 ;  /* 0x00008000000079c5 */ /* 0x000fe40000010000 */
[----:B------:R-:W-:-:S01]  /*1ba0*/  FADD R65, RZ, R40 ;  /* 0x00000028ff417221 */ /* 0x000fc20000000000 */
[----:B------:R-:W-:Y:S01]  /*1bb0*/  FADD R62, RZ, R41 ;  /* 0x00000029ff3e7221 */ /* 0x000fe20000000000 */
        /* <DEDUP_REMOVED lines=22> */
[----:B------:R-:W-:-:S06]  /*1d20*/  UMOV UR6, URZ ;  /* 0x0000003f00067c82 */ /* 0x000fcc0008000000 */
.L_x_18:
[----:B------:R-:W-:-:S04]  /*1d30*/  UIADD3 UR13, UR5, 0x1, URZ ;  /* 0x00000001050d7890 */ /* 0x000fc8000fffe03f */
[----:B------:R-:W-:-:S04]  /*1d40*/  UISETP.NE.AND UP0, UPT, UR13, 0x5, UPT ;  /* 0x000000050d00788c */ /* 0x000fc8000bf05270 */
[----:B------:R-:W-:Y:S02]  /*1d50*/  USEL UR8, URZ, 0x1, UP0 ;  /* 0x000000013f087887 */ /* 0x000fe40008000000 */
[----:B------:R-:W-:Y:S02]  /*1d60*/  USEL UR13, UR13, URZ, UP0 ;  /* 0x0000003f0d0d7287 */ /* 0x000fe40008000000 */
[----:B------:R-:W-:-:S06]  /*1d70*/  ULOP3.LUT UR8, UR4, UR8, URZ, 0x3c, !UPT ;  /* 0x0000000804087292 */ /* 0x000fcc000f8e3c3f */
[----:B------:R-:W-:Y:S01]  /*1d80*/  IMAD.U32 R5, RZ, RZ, UR8 ;  /* 0x00000008ff057e24 */ /* 0x000fe2000f8e00ff */
[----:B------:R-:W-:-:S06]  /*1d90*/  UMOV UR8, 0x1 ;  /* 0x0000000100087882 */ /* 0x000fcc0000000000 */
.L_x_13:
[----:B------:R-:W-:-:S04]  /*1da0*/  UISETP.LT.AND UP0, UPT, UR9, 0x1, UPT ;  /* 0x000000010900788c */ /* 0x000fc8000bf01270 */
[----:B------:R-:W-:-:S04]  /*1db0*/  USEL UR12, UR9, 0x1, UP0 ;  /* 0x00000001090c7887 */ /* 0x000fc80008000000 */
[----:B------:R-:W-:-:S04]  /*1dc0*/  UIADD3 UR12, UR9, -UR12, URZ ;  /* 0x8000000c090c7290 */ /* 0x000fc8000fffe03f */
[----:B------:R-:W-:-:S06]  /*1dd0*/  UISETP.GE.AND UP0, UPT, UR12, 0x1, UPT ;  /* 0x000000010c00788c */ /* 0x000fcc000bf06270 */
[----:B------:R-:W-:-:S13]  /*1de0*/  PLOP3.LUT P0, PT, PT, PT, UP0, 0x80, 0x0 ;  /* 0x000000000000781c */ /* 0x000fda0003f0f008 */
[----:B------:R-:W-:Y:S05]  /*1df0*/  @!P0 BRA `(.L_x_19) ;  /* 0x0000000800e48947 */ /* 0x000fea0003800000 */
[----:B01----:R-:W-:Y:S01]  /*1e00*/  IMAD.U32 R2, RZ, RZ, UR12 ;  /* 0x0000000cff027e24 */ /* 0x003fe2000f8e00ff */
[----:B------:R-:W-:Y:S01]  /*1e10*/  UMOV UR12, UR5 ;  /* 0x00000005000c7c82 */ /* 0x000fe20008000000 */
[----:B------:R-:W-:-:S05]  /*1e20*/  ULDC UR15, c[0x0][0x50c] ;  /* 0x00014300000f7ab9 */ /* 0x000fca0000000800 */
.L_x_27:
[----:B------:R-:W-:-:S13]  /*1e30*/  ISETP.NE.AND P1, PT, R64, 0x3, PT ;  /* 0x000000034000780c */ /* 0x000fda0003f25270 */
[----:B01----:R-:W-:Y:S05]  /*1e40*/  @!P1 BRA `(.L_x_20) ;  /* 0x0000000000049947 */ /* 0x003fea0003800000 */
[----:B------:R-:W-:Y:S01]  /*1e50*/  BPT.TRAP 0x1 ;  /* 0x000000040000795c */ /* 0x000fe20000300000 */
.L_x_20:
[----:B------:R-:W0:Y:S01]  /*1e60*/  S2UR UR14, SR_CgaCtaId ;  /* 0x00000000000e79c3 */ /* 0x000e220000008800 */
[----:B------:R-:W-:Y:S01]  /*1e70*/  UMOV UR10, 0x400 ;  /* 0x00000400000a7882 */ /* 0x000fe20000000000 */
[----:B------:R-:W-:Y:S01]  /*1e80*/  SHF.L.U32 R3, R5, 0x1f, RZ ;  /* 0x0000001f05037819 */ /* 0x000fe200000006ff */
[----:B0-----:R-:W-:-:S04]  /*1e90*/  ULEA UR10, UR14, UR10, 0x18 ;  /* 0x0000000a0e0a7291 */ /* 0x001fc8000f8ec03f */
[----:B------:R-:W-:-:S09]  /*1ea0*/  ULEA UR14, UR13, UR10, 0x3 ;  /* 0x0000000a0d0e7291 */ /* 0x000fd2000f8e183f */
[----:B------:R0:W1:Y:S01]  /*1eb0*/  SYNCS.PHASECHK.TRANS64.TRYWAIT P0, [UR14], R3 ;  /* 0x00000003ff0075a7 */ /* 0x000062000800014e */
[----:B------:R-:W-:Y:S05]  /*1ec0*/  @!P1 BRA `(.L_x_21) ;  /* 0x0000000000049947 */ /* 0x000fea0003800000 */
[----:B------:R-:W-:Y:S01]  /*1ed0*/  BPT.TRAP 0x1 ;  /* 0x000000040000795c */ /* 0x000fe20000300000 */
.L_x_21:
[----:B-1----:R-:W-:Y:S05]  /*1ee0*/  @P0 BRA `(.L_x_22) ;  /* 0x0000000000080947 */ /* 0x002fea0003800000 */
[----:B------:R-:W1:Y:S02]  /*1ef0*/  SYNCS.PHASECHK.TRANS64.TRYWAIT P0, [UR14], R3 ;  /* 0x00000003ff0075a7 */ /* 0x000e64000800014e */
[----:B-1----:R-:W-:Y:S05]  /*1f00*/  @!P0 BRA `(.L_x_23) ;  /* 0x0000004c00188947 */ /* 0x002fea0003800000 */
.L_x_22:
[----:B------:R-:W-:Y:S01]  /*1f10*/  UIADD3 UR14, UR10, 0x28100, URZ ;  /* 0x000281000a0e7890 */ /* 0x000fe2000fffe03f */
[----:B------:R-:W-:Y:S01]  /*1f20*/  WARPGROUP.ARRIVE ;  /* 0x00000000000079c5 */ /* 0x000fe20000000000 */
[----:B------:R-:W-:Y:S02]  /*1f30*/  UISETP.NE.AND UP0, UPT, UR7, URZ, UPT ;  /* 0x0000003f0700728c */ /* 0x000fe4000bf05270 */
[----:B------:R-:W-:Y:S02]  /*1f40*/  USHF.R.U32.HI UR14, URZ, 0x4, UR14 ;  /* 0x000000043f0e7899 */ /* 0x000fe4000801160e */
[----:B------:R-:W-:Y:S02]  /*1f50*/  USEL UR8, UR8, URZ, !UP0 ;  /* 0x0000003f08087287 */ /* 0x000fe4000c000000 */
[----:B------:R-:W-:Y:S02]  /*1f60*/  ULOP3.LUT UR14, UR14, 0x3fff, URZ, 0xc0, !UPT ;  /* 0x00003fff0e0e7892 */ /* 0x000fe4000f8ec03f */
[----:B------:R-:W-:-:S02]  /*1f70*/  ULOP3.LUT UR16, UR11, 0x10000, URZ, 0xfc, !UPT ;  /* 0x000100000b107892 */ /* 0x000fc4000f8efc3f */
[----:B------:R-:W-:Y:S02]  /*1f80*/  ULOP3.LUT UR7, UR14, 0x10000, URZ, 0xfc, !UPT ;  /* 0x000100000e077892 */ /* 0x000fe4000f8efc3f */
[----:B------:R-:W-:Y:S02]  /*1f90*/  UISETP.NE.U32.AND UP0, UPT, UR8, URZ, UPT ;  /* 0x0000003f0800728c */ /* 0x000fe4000bf05070 */
[----:B------:R-:W-:Y:S02]  /*1fa0*/  UIMAD UR8, UR13, 0x300, UR7 ;  /* 0x000003000d0878a4 */ /* 0x000fe4000f8e0207 */
[----:B------:R-:W-:Y:S02]  /*1fb0*/  ULEA UR14, UR13, UR16, 0xb ;  /* 0x000000100d0e7291 */ /* 0x000fe4000f8e583f */
[----:B------:R-:W-:Y:S02]  /*1fc0*/  UIADD3 UR7, UR8, 0x80, URZ ;  /* 0x0000008008077890 */ /* 0x000fe4000fffe03f */
[----:B------:R-:W-:Y:S01]  /*1fd0*/  UIADD3 UR22, UR8, 0x100, URZ ;  /* 0x0000010008167890 */ /* 0x000fe2000fffe03f */
[----:B------:R-:W-:-:S02]  /*1fe0*/  UMOV UR17, 0x40000040 ;  /* 0x4000004000117882 */ /* 0x000fc40000000000 */
[----:B------:R-:W-:Y:S01]  /*1ff0*/  UMOV UR16, UR14 ;  /* 0x0000000e00107c82 */ /* 0x000fe20008000000 */
[----:B------:R-:W-:Y:S01]  /*2000*/  UMOV UR18, UR8 ;  /* 0x0000000800127c82 */ /* 0x000fe20008000000 */
[----:B------:R-:W-:Y:S01]  /*2010*/  UMOV UR19, 0x40000040 ;  /* 0x4000004000137882 */ /* 0x000fe20000000000 */
[----:B------:R-:W-:Y:S01]  /*2020*/  UIADD3 UR6, UR6, 0x8, URZ ;  /* 0x0000000806067890 */ /* 0x000fe2000fffe03f */
[----:B------:R-:W-:Y:S01]  /*2030*/  QGMMA.64x16x32.F32.E4M3.E4M3 R40, gdesc[UR16], R40, UP0 ;  /* 0x00200000102879f3 */ /* 0x000fe2000bf00828 */
        /* <DEDUP_REMOVED lines=8> */
[----:B------:R-:W-:-:S02]  /*20c0*/  UIADD3 UR16, UR14, 0x2, URZ ;  /* 0x000000020e107890 */ /* 0x000fc4000fffe03f */
[----:B------:R-:W-:Y:S01]  /*20d0*/  UIADD3 UR18, UR8, 0x2, URZ ;  /* 0x0000000208127890 */ /* 0x000fe2000fffe03f */
[----:B------:R-:W-:Y:S01]  /*20e0*/  UMOV UR17, 0x40000040 ;  /* 0x4000004000117882 */ /* 0x000fe20000000000 */
[----:B------:R-:W-:Y:S01]  /*20f0*/  UMOV UR19, 0x40000040 ;  /* 0x4000004000137882 */ /* 0x000fe20000000000 */
[----:B------:R-:W-:-:S06]  /*2100*/  UISETP.NE.AND UP0, UPT, UR6, UR15, UPT ;  /* 0x0000000f0600728c */ /* 0x000fcc000bf05270 */
        /* <DEDUP_REMOVED lines=71> */
[----:B------:R-:W-:Y:S02]  /*2580*/  UMOV UR19, 0x40000040 ;  /* 0x4000004000137882 */ /* 0x000fe40000000000 */
[----:B------:R-:W-:Y:S01]  /*2590*/  QGMMA.64x16x32.F32.E4M3.E4M3 R24, gdesc[UR16], R24 ;  /* 0x00200000101879f3 */ /* 0x000fe20008700818 */
[----:B------:R-:W-:Y:S02]  /*25a0*/  UIADD3 UR16, UR14, 0x406, URZ ;  /* 0x000004060e107890 */ /* 0x000fe4000fffe03f */
[----:B------:R-:W-:-:S02]  /*25b0*/  UIADD3 UR18, UR8, 0x186, URZ ;  /* 0x0000018608127890 */ /* 0x000fc4000fffe03f */
[----:B------:R-:W-:Y:S01]  /*25c0*/  UIADD3 UR8, UR8, 0x286, URZ ;  /* 0x0000028608087890 */ /* 0x000fe2000fffe03f */
[----:B------:R-:W-:Y:S01]  /*25d0*/  UMOV UR17, 0x40000040 ;  /* 0x4000004000117882 */ /* 0x000fe20000000000 */
[----:B------:R-:W-:-:S05]  /*25e0*/  UMOV UR19, 0x40000040 ;  /* 0x4000004000137882 */ /* 0x000fca0000000000 */
[----:B------:R-:W-:Y:S01]  /*25f0*/  QGMMA.64x16x32.F32.E4M3.E4M3 R40, gdesc[UR16], R40 ;  /* 0x00200000102879f3 */ /* 0x000fe20008700828 */
[----:B------:R-:W-:Y:S01]  /*2600*/  UMOV UR18, UR7 ;  /* 0x0000000700127c82 */ /* 0x000fe20008000000 */
[----:B------:R-:W-:Y:S01]  /*2610*/  UMOV UR19, 0x40000040 ;  /* 0x4000004000137882 */ /* 0x000fe20000000000 */
[----:B------:R-:W-:Y:S01]  /*2620*/  USEL UR7, URZ, 0x1, UP0 ;  /* 0x000000013f077887 */ /* 0x000fe20008000000 */
[----:B------:R-:W-:Y:S01]  /*2630*/  QGMMA.64x16x32.F32.E4M3.E4M3 R32, gdesc[UR16], R32 ;  /* 0x00200000102079f3 */ /* 0x000fe20008700820 */
[----:B------:R-:W-:Y:S01]  /*2640*/  UMOV UR18, UR8 ;  /* 0x0000000800127c82 */ /* 0x000fe20008000000 */
[----:B------:R-:W-:Y:S02]  /*2650*/  UMOV UR19, 0x40000040 ;  /* 0x4000004000137882 */ /* 0x000fe40000000000 */
[----:B------:R-:W-:Y:S01]  /*2660*/  QGMMA.64x16x32.F32.E4M3.E4M3 R24, gdesc[UR16], R24, gsb0 ;  /* 0x00200000101879f3 */ /* 0x000fe20008000818 */
[----:B------:R-:W-:Y:S02]  /*2670*/  ISETP.NE.AND P0, PT, RZ, UR7, PT ;  /* 0x00000007ff007c0c */ /* 0x000fe4000bf05270 */
[----:B------:R-:W-:-:S11]  /*2680*/  WARPGROUP.DEPBAR.LE gsb0, 0x1 ;  /* 0x00008000000079c5 */ /* 0x000fd60000010100 */
[----:B------:R-:W-:Y:S05]  /*2690*/  @!P0 BRA `(.L_x_24) ;  /* 0x0000000000688947 */ /* 0x000fea0003800000 */
[----:B------:R-:W-:Y:S02]  /*26a0*/  WARPGROUP.DEPBAR.LE gsb0, 0x0 ;  /* 0x00008000000079c5 */ /* 0x000fe40000010000 */
[----:B------:R-:W-:-:S01]  /*26b0*/  FADD R65, R40, R65 ;  /* 0x0000004128417221 */ /* 0x000fc20000000000 */
[----:B------:R-:W-:Y:S01]  /*26c0*/  FADD R62, R41, R62 ;  /* 0x0000003e293e7221 */ /* 0x000fe20000000000 */
        /* <DEDUP_REMOVED lines=22> */
[----:B------:R-:W-:-:S06]  /*2830*/  UMOV UR6, URZ ;  /* 0x0000003f00067c82 */ /* 0x000fcc0008000000 */
.L_x_24:
[----:B------:R-:W-:Y:S05]  /*2840*/  @!P1 BRA `(.L_x_25) ;  /* 0x0000000000049947 */ /* 0x000fea0003800000 */
[----:B------:R-:W-:Y:S01]  /*2850*/  BPT.TRAP 0x1 ;  /* 0x000000040000795c */ /* 0x000fe20000300000 */
.L_x_25:
[----:B------:R-:W-:Y:S01]  /*2860*/  ULEA UR8, UR12, UR10, 0x3 ;  /* 0x0000000a0c087291 */ /* 0x000fe2000f8e183f */
[----:B------:R-:W-:-:S03]  /*2870*/  ISETP.GT.U32.AND P0, PT, R8, 0x1, PT ;  /* 0x000000010800780c */ /* 0x000fc60003f04070 */
[----:B------:R-:W-:-:S04]  /*2880*/  UIADD3 UR8, UR8, 0x28, URZ ;  /* 0x0000002808087890 */ /* 0x000fc8000fffe03f */
[----:B------:R-:W-:-:S09]  /*2890*/  UPRMT UR8, URZ, 0x654, UR8 ;  /* 0x000006543f087896 */ /* 0x000fd20008000008 */
[----:B------:R-:W-:Y:S01]  /*28a0*/  SYNCS.ARRIVE.TRANS64.RED.A1T0 RZ, [UR8], RZ ;  /* 0x000000ffffff79a7 */ /* 0x000fe20008100408 */
[----:B------:R-:W-:Y:S05]  /*28b0*/  @P0 BRA `(.L_x_26) ;  /* 0x0000000000040947 */ /* 0x000fea0003800000 */
[----:B------:R-:W-:Y:S01]  /*28c0*/  BPT.TRAP 0x1 ;  /* 0x000000040000795c */ /* 0x000fe20000300000 */
.L_x_26:
[----:B------:R-:W-:Y:S01]  /*28d0*/  UIADD3 UR13, UR13, 0x1, URZ ;  /* 0x000000010d0d7890 */ /* 0x000fe2000fffe03f */
[C---:B------:R-:W-:Y:S01]  /*28e0*/  ISETP.GT.AND P0, PT, R2.reuse, 0x1, PT ;  /* 0x000000010200780c */ /* 0x040fe20003f04270 */
[----:B------:R-:W-:Y:S01]  /*28f0*/  UIADD3 UR12, UR12, 0x1, URZ ;  /* 0x000000010c0c7890 */ /* 0x000fe2000fffe03f */
[----:B------:R-:W-:Y:S01]  /*2900*/  VIADD R2, R2, 0xffffffff ;  /* 0xffffffff02027836 */ /* 0x000fe20000000000 */
[----:B------:R-:W-:Y:S02]  /*2910*/  UISETP.NE.AND UP0, UPT, UR13, 0x5, UPT ;  /* 0x000000050d00788c */ /* 0x000fe4000bf05270 */
[----:B------:R-:W-:Y:S02]  /*2920*/  UISETP.NE.AND UP1, UPT, UR12, 0x5, UPT ;  /* 0x000000050c00788c */ /* 0x000fe4000bf25270 */
[----:B------:R-:W-:Y:S02]  /*2930*/  USEL UR8, URZ, 0x1, UP0 ;  /* 0x000000013f087887 */ /* 0x000fe40008000000 */
[----:B------:R-:W-:-:S02]  /*2940*/  USEL UR13, UR13, URZ, UP0 ;  /* 0x0000003f0d0d7287 */ /* 0x000fc40008000000 */
[----:B------:R-:W-:Y:S02]  /*2950*/  USEL UR12, UR12, URZ, UP1 ;  /* 0x0000003f0c0c7287 */ /* 0x000fe40008800000 */
[----:B------:R-:W-:Y:S01]  /*2960*/  LOP3.LUT R5, R5, UR8, RZ, 0x3c, !PT ;  /* 0x0000000805057c12 */ /* 0x000fe2000f8e3cff */
[----:B------:R-:W-:Y:S01]  /*2970*/  UMOV UR8, 0x1 ;  /* 0x0000000100087882 */ /* 0x000fe20000000000 */
[----:B------:R-:W-:Y:S08]  /*2980*/  @P0 BRA `(.L_x_27) ;  /* 0xfffffff400280947 */ /* 0x000ff0000383ffff */
.L_x_19:
[----:B------:R-:W-:Y:S01]  /*2990*/  UISETP.NE.AND UP0, UPT, UR6, URZ, UPT ;  /* 0x0000003f0600728c */ /* 0x000fe2000bf05270 */
[----:B01----:R-:W0:Y:S03]  /*29a0*/  LDC R2, c[0x0][0x28c] ;  /* 0x0000a300ff027b82 */ /* 0x003e260000000800 */
[----:B------:R-:W-:-:S06]  /*29b0*/  USEL UR6, URZ, 0x1, !UP0 ;  /* 0x000000013f067887 */ /* 0x000fcc000c000000 */
[----:B------:R-:W-:Y:S02]  /*29c0*/  ISETP.NE.AND P0, PT, RZ, UR6, PT ;  /* 0x00000006ff007c0c */ /* 0x000fe4000bf05270 */
[----:B0-----:R-:W-:-:S11]  /*29d0*/  ISETP.GE.AND P1, PT, R2, 0x1, PT ;  /* 0x000000010200780c */ /* 0x001fd60003f26270 */
[----:B------:R-:W-:Y:S05]  /*29e0*/  @!P0 BRA `(.L_x_28) ;  /* 0x0000000000648947 */ /* 0x000fea0003800000 */
[----:B------:R-:W-:Y:S02]  /*29f0*/  WARPGROUP.DEPBAR.LE gsb0, 0x0 ;  /* 0x00008000000079c5 */ /* 0x000fe40000010000 */
[----:B------:R-:W-:Y:S01]  /*2a00*/  FADD R65, R40, R65 ;  /* 0x0000004128417221 */ /* 0x000fe20000000000 */
        /* <DEDUP_REMOVED lines=22> */
[----:B------:R-:W-:-:S07]  /*2b70*/  FADD R10, R10, R31 ;  /* 0x0000001f0a0a7221 */ /* 0x000fce0000000000 */
.L_x_28:
[----:B------:R-:W-:Y:S02]  /*2b80*/  WARPGROUP.DEPBAR.LE gsb0, 0x0 ;  /* 0x00008000000079c5 */ /* 0x000fe40000010000 */
[----:B------:R-:W-:Y:S05]  /*2b90*/  @!P1 BRA `(.L_x_29) ;  /* 0x0000000000409947 */ /* 0x000fea0003800000 */
[----:B------:R-:W-:-:S13]  /*2ba0*/  ISETP.NE.AND P0, PT, R64, 0x3, PT ;  /* 0x000000034000780c */ /* 0x000fda0003f05270 */
[----:B------:R-:W-:Y:S05]  /*2bb0*/  @!P0 BRA `(.L_x_30) ;  /* 0x0000000000048947 */ /* 0x000fea0003800000 */
[----:B------:R-:W-:Y:S01]  /*2bc0*/  BPT.TRAP 0x1 ;  /* 0x000000040000795c */ /* 0x000fe20000300000 */
.L_x_30:
[----:B------:R-:W-:Y:S01]  /*2bd0*/  UISETP.LT.AND UP0, UPT, UR9, 0x1, UPT ;  /* 0x000000010900788c */ /* 0x000fe2000bf01270 */
[----:B------:R-:W-:-:S03]  /*2be0*/  ISETP.GT.U32.AND P0, PT, R8, 0x1, PT ;  /* 0x000000010800780c */ /* 0x000fc60003f04070 */
[----:B------:R-:W-:-:S04]  /*2bf0*/  USEL UR8, UR9, 0x1, UP0 ;  /* 0x0000000109087887 */ /* 0x000fc80008000000 */
[----:B------:R-:W-:-:S04]  /*2c00*/  UIADD3 UR8, UR5, UR9, -UR8 ;  /* 0x0000000905087290 */ /* 0x000fc8000fffe808 */
[----:B------:R-:W-:-:S04]  /*2c10*/  UIMAD.WIDE.U32 UR6, UR8, -0x33333333, URZ ;  /* 0xcccccccd080678a5 */ /* 0x000fc8000f8e003f */
[----:B------:R-:W-:-:S04]  /*2c20*/  USHF.R.U32.HI UR6, URZ, 0x2, UR7 ;  /* 0x000000023f067899 */ /* 0x000fc80008011607 */
[----:B------:R-:W-:-:S04]  /*2c30*/  UIMAD UR8, UR6, -0x5, UR8 ;  /* 0xfffffffb060878a4 */ /* 0x000fc8000f8e0208 */
[----:B------:R-:W-:-:S04]  /*2c40*/  ULEA UR8, UR8, UR10, 0x3 ;  /* 0x0000000a08087291 */ /* 0x000fc8000f8e183f */
[----:B------:R-:W-:-:S04]  /*2c50*/  UIADD3 UR8, UR8, 0x28, URZ ;  /* 0x0000002808087890 */ /* 0x000fc8000fffe03f */
[----:B------:R-:W-:-:S09]  /*2c60*/  UPRMT UR8, URZ, 0x654, UR8 ;  /* 0x000006543f087896 */ /* 0x000fd20008000008 */
[----:B------:R-:W-:Y:S01]  /*2c70*/  SYNCS.ARRIVE.TRANS64.RED.A1T0 RZ, [UR8], RZ ;  /* 0x000000ffffff79a7 */ /* 0x000fe20008100408 */
[----:B------:R-:W-:Y:S05]  /*2c80*/  @P0 BRA `(.L_x_29) ;  /* 0x0000000000040947 */ /* 0x000fea0003800000 */
[----:B------:R-:W-:Y:S01]  /*2c90*/  BPT.TRAP 0x1 ;  /* 0x000000040000795c */ /* 0x000fe20000300000 */
.L_x_29:
[----:B------:R-:W0:Y:S01]  /*2ca0*/  LDC R24, c[0x0][0x288] ;  /* 0x0000a200ff187b82 */ /* 0x000e220000000800 */
[--C-:B------:R-:W-:Y:S01]  /*2cb0*/  SHF.R.U32.HI R2, RZ, 0x2, R11.reuse ;  /* 0x00000002ff027819 */ /* 0x100fe2000001160b */
[----:B------:R-:W-:Y:S01]  /*2cc0*/  IMAD R25, R12, 0x30, RZ ;  /* 0x000000300c197824 */ /* 0x000fe200078e02ff */
[----:B------:R-:W-:Y:S01]  /*2cd0*/  SHF.R.U32.HI R5, RZ, 0x7, R11 ;  /* 0x00000007ff057819 */ /* 0x000fe2000001160b */
[----:B------:R-:W-:Y:S01]  /*2ce0*/  UIADD3 UR5, UR9, UR5, URZ ;  /* 0x0000000509057290 */ /* 0x000fe2000fffe03f */
[----:B------:R-:W-:Y:S01]  /*2cf0*/  LOP3.LUT R3, R2, 0x7, RZ, 0xc0, !PT ;  /* 0x0000000702037812 */ /* 0x000fe200078ec0ff */
[----:B------:R-:W-:Y:S01]  /*2d00*/  IMAD.SHL.U32 R12, R11, 0x2, RZ ;  /* 0x000000020b0c7824 */ /* 0x000fe200078e00ff */
[----:B------:R-:W-:Y:S01]  /*2d10*/  LOP3.LUT R2, R5, 0x1, RZ, 0xc0, !PT ;  /* 0x0000000105027812 */ /* 0x000fe200078ec0ff */
[----:B------:R-:W-:Y:S01]  /*2d20*/  UISETP.GT.U32.AND UP0, UPT, UR5, 0x4, UPT ;  /* 0x000000040500788c */ /* 0x000fe2000bf04070 */
[C---:B------:R-:W-:Y:S01]  /*2d30*/  LOP3.LUT R13, R11.reuse, 0x3, RZ, 0xc0, !PT ;  /* 0x000000030b0d7812 */ /* 0x040fe200078ec0ff */
[----:B------:R-:W-:Y:S01]  /*2d40*/  ULDC UR12, c[0x0][0x284] ;  /* 0x0000a100000c7ab9 */ /* 0x000fe20000000800 */
[----:B------:R-:W-:Y:S01]  /*2d50*/  LOP3.LUT R4, R11, 0x60, RZ, 0xc0, !PT ;  /* 0x000000600b047812 */ /* 0x000fe200078ec0ff */
[----:B------:R-:W-:Y:S01]  /*2d60*/  IMAD.SHL.U32 R14, R2, 0x40, RZ ;  /* 0x00000040020e7824 */ /* 0x000fe200078e00ff */
[----:B------:R-:W-:Y:S01]  /*2d70*/  UISETP.LT.U32.AND UP0, UPT, UR9, 0x5, UP0 ;  /* 0x000000050900788c */ /* 0x000fe20008701070 */
[----:B------:R-:W-:Y:S01]  /*2d80*/  SHF.R.S32.HI R28, RZ, 0x1f, R53 ;  /* 0x0000001fff1c7819 */ /* 0x000fe20000011435 */
[----:B------:R-:W-:Y:S01]  /*2d90*/  UISETP.GE.U32.AND UP1, UPT, UR9, 0x5, UPT ;  /* 0x000000050900788c */ /* 0x000fe2000bf26070 */
[----:B------:R-:W-:Y:S01]  /*2da0*/  SHF.R.U32.HI R4, RZ, 0x1, R4 ;  /* 0x00000001ff047819 */ /* 0x000fe20000011604 */
[----:B------:R-:W-:Y:S01]  /*2db0*/  ULDC.64 UR10, c[0x0][0x5d0] ;  /* 0x00017400000a7ab9 */ /* 0x000fe20000000a00 */
[--C-:B------:R-:W-:Y:S01]  /*2dc0*/  LOP3.LUT R5, R14, 0x40, R3.reuse, 0xe2, !PT ;  /* 0x000000400e057812 */ /* 0x100fe200078ee203 */
[----:B------:R-:W-:Y:S01]  /*2dd0*/  UIMAD.WIDE.U32 UR6, UR5, -0x33333333, URZ ;  /* 0xcccccccd050678a5 */ /* 0x000fe2000f8e003f */
[----:B------:R-:W-:Y:S01]  /*2de0*/  IADD3 R15, RZ, -R4, -R3 ;  /* 0x80000004ff0f7210 */ /* 0x000fe20007ffe803 */
[----:B------:R-:W-:Y:S01]  /*2df0*/  USEL UR8, URZ, 0x1, !UP0 ;  /* 0x000000013f087887 */ /* 0x000fe2000c000000 */
[----:B------:R-:W-:Y:S01]  /*2e00*/  LOP3.LUT R12, R25, 0x6, R12, 0xf8, !PT ;  /* 0x00000006190c7812 */ /* 0x000fe200078ef80c */
[----:B------:R-:W-:Y:S01]  /*2e10*/  USHF.R.U32.HI UR6, URZ, 0x2, UR7 ;  /* 0x000000023f067899 */ /* 0x000fe20008011607 */
[----:B0-----:R-:W-:Y:S01]  /*2e20*/  IMAD R14, R13, -0x2, R24 ;  /* 0xfffffffe0d0e7824 */ /* 0x001fe200078e0218 */
[----:B------:R-:W-:Y:S01]  /*2e30*/  ISETP.GE.AND P0, PT, R25, R24, PT ;  /* 0x000000181900720c */ /* 0x000fe20003f06270 */
[----:B------:R-:W-:Y:S01]  /*2e40*/  IMAD.SHL.U32 R24, R20, 0x80, RZ ;  /* 0x0000008014187824 */ /* 0x000fe200078e00ff */
[----:B------:R-:W-:Y:S01]  /*2e50*/  SHF.R.S32.HI R13, RZ, 0x1f, R12 ;  /* 0x0000001fff0d7819 */ /* 0x000fe2000001140c */
[----:B------:R-:W-:Y:S01]  /*2e60*/  IMAD R15, R2, -0x40, R15 ;  /* 0xffffffc0020f7824 */ /* 0x000fe200078e020f */
[----:B------:R-:W-:Y:S01]  /*2e70*/  ULOP3.LUT UR4, UR4, UR8, URZ, 0x3c, !UPT ;  /* 0x0000000804047292 */ /* 0x000fe2000f8e3c3f */
[----:B------:R-:W-:Y:S01]  /*2e80*/  IMAD R2, R28, UR10, RZ ;  /* 0x0000000a1c027c24 */ /* 0x000fe2000f8e02ff */
[----:B------:R-:W-:Y:S01]  /*2e90*/  ISETP.GE.OR P0, PT, R24, UR12, P0 ;  /* 0x0000000c18007c0c */ /* 0x000fe20008706670 */
[----:B------:R-:W-:Y:S01]  /*2ea0*/  IMAD.WIDE R26, R20, 0x80, RZ ;  /* 0x00000080141a7825 */ /* 0x000fe200078e02ff */
[----:B------:R-:W-:Y:S01]  /*2eb0*/  UIMAD UR5, UR6, -0x5, UR5 ;  /* 0xfffffffb060578a4 */ /* 0x000fe2000f8e0205 */
[----:B------:R-:W-:Y:S01]  /*2ec0*/  IADD3 R24, -R24, UR12, R15 ;  /* 0x0000000c18187c10 */ /* 0x000fe2000fffe10f */
[----:B------:R-:W-:Y:S01]  /*2ed0*/  @UP1 ULOP3.LUT UR4, UR4, 0x1, UR6, 0x78, !UPT ;  /* 0x0000000104041892 */ /* 0x000fe2000f8e7806 */
[C---:B------:R-:W-:Y:S01]  /*2ee0*/  IMAD R29, R53.reuse, UR11, R2 ;  /* 0x0000000b351d7c24 */ /* 0x040fe2000f8e0202 */
[----:B------:R-:W-:Y:S01]  /*2ef0*/  LOP3.LUT R31, R26, R5, R4, 0xfe, !PT ;  /* 0x000000051a1f7212 */ /* 0x000fe200078efe04 */
[----:B------:R-:W-:-:S04]  /*2f00*/  IMAD.WIDE.U32 R2, R53, UR10, R12 ;  /* 0x0000000a35027c25 */ /* 0x000fc8000f8e000c */
[----:B------:R-:W-:Y:S02]  /*2f10*/  IMAD.IADD R3, R3, 0x1, R29 ;  /* 0x0000000103037824 */ /* 0x000fe400078e021d */
[----:B------:R-:W-:Y:S02]  /*2f20*/  IMAD.IADD R25, R14, 0x1, -R25 ;  /* 0x000000010e197824 */ /* 0x000fe400078e0a19 */
[----:B------:R-:W-:Y:S01]  /*2f30*/  IMAD.MOV.U32 R20, RZ, RZ, -0x1 ;  /* 0xffffffffff147424 */ /* 0x000fe200078e00ff */
[----:B------:R-:W-:Y:S06]  /*2f40*/  @P0 BRA `(.L_x_31) ;  /* 0x0000001c00540947 */ /* 0x000fec0003800000 */
[----:B------:R-:W0:Y:S01]  /*2f50*/  LDC.64 R14, c[0x0][0x5c8] ;  /* 0x00017200ff0e7b82 */ /* 0x000e220000000a00 */
[----:B------:R-:W-:Y:S01]  /*2f60*/  ULDC.64 UR6, c[0x0][0x5c0] ;  /* 0x0001700000067ab9 */ /* 0x000fe20000000a00 */
[----:B------:R-:W-:Y:S01]  /*2f70*/  BSSY B0, `(.L_x_31) ;  /* 0x00001d2000007945 */ /* 0x000fe20003800000 */
[-C--:B0-----:R-:W-:Y:S02]  /*2f80*/  IMAD R4, R27, R14.reuse, RZ ;  /* 0x0000000e1b047224 */ /* 0x081fe400078e02ff */
[----:B------:R-:W-:-:S04]  /*2f90*/  IMAD.WIDE.U32 R2, R31, R14, R2 ;  /* 0x0000000e1f027225 */ /* 0x000fc800078e0002 */
[----:B------:R-:W-:Y:S01]  /*2fa0*/  IMAD R5, R31, R15, R4 ;  /* 0x0000000f1f057224 */ /* 0x000fe200078e0204 */
[----:B------:R-:W-:Y:S02]  /*2fb0*/  LEA R4, P0, R14, R2, 0x3 ;  /* 0x000000020e047211 */ /* 0x000fe400078018ff */
[----:B------:R-:W-:Y:S01]  /*2fc0*/  IADD3 R2, P1, R2, UR6, RZ ;  /* 0x0000000602027c10 */ /* 0x000fe2000ff3e0ff */
[----:B------:R-:W-:Y:S01]  /*2fd0*/  IMAD.IADD R3, R3, 0x1, R5 ;  /* 0x0000000103037824 */ /* 0x000fe200078e0205 */
[----:B------:R-:W-:-:S04]  /*2fe0*/  IADD3 R4, P2, R4, UR6, RZ ;  /* 0x0000000604047c10 */ /* 0x000fc8000ff5e0ff */
[----:B------:R-:W-:Y:S02]  /*2ff0*/  LEA.HI.X R5, R14, R3, R15, 0x3, P0 ;  /* 0x000000030e057211 */ /* 0x000fe400000f1c0f */
[----:B---3-5:R-:W-:Y:S02]  /*3000*/  FSETP.NEU.AND P0, PT, R7, RZ, PT ;  /* 0x000000ff0700720b */ /* 0x028fe40003f0d000 */
[----:B------:R-:W-:Y:S02]  /*3010*/  IADD3.X R3, R3, UR7, RZ, P1, !PT ;  /* 0x0000000703037c10 */ /* 0x000fe40008ffe4ff */
[----:B------:R-:W-:-:S09]  /*3020*/  IADD3.X R5, R5, UR7, RZ, P2, !PT ;  /* 0x0000000705057c10 */ /* 0x000fd200097fe4ff */
[----:B------:R-:W-:Y:S05]  /*3030*/  @!P0 BRA `(.L_x_32) ;  /* 0x0000001400648947 */ /* 0x000fea0003800000 */
[----:B------:R-:W-:Y:S01]  /*3040*/  ULDC.64 UR6, c[0x0][0x5b8] ;  /* 0x00016e0000067ab9 */ /* 0x000fe20000000a00 */
[----:B------:R-:W-:Y:S01]  /*3050*/  ISETP.GE.AND P0, PT, R25, 0x1, PT ;  /* 0x000000011900780c */ /* 0x000fe20003f06270 */
[----:B------:R-:W-:Y:S01]  /*3060*/  IMAD R28, R28, UR6, RZ ;  /* 0x000000061c1c7c24 */ /* 0x000fe2000f8e02ff */
[----:B------:R-:W-:Y:S01]  /*3070*/  ULDC.64 UR10, c[0x0][0x5a8] ;  /* 0x00016a00000a7ab9 */ /* 0x000fe20000000a00 */
[C---:B------:R-:W-:Y:S01]  /*3080*/  IMAD.WIDE.U32 R14, R53.reuse, UR6, R12 ;  /* 0x00000006350e7c25 */ /* 0x040fe2000f8e000c */
[----:B------:R-:W-:Y:S01]  /*3090*/  ISETP.LT.OR P3, PT, R24, 0x1, !P0 ;  /* 0x000000011800780c */ /* 0x000fe20004761670 */
[----:B------:R-:W-:Y:S02]  /*30a0*/  BSSY B1, `(.L_x_33) ;  /* 0x000000c000017945 */ /* 0x000fe40003800000 */
[----:B------:R-:W-:Y:S01]  /*30b0*/  IMAD R53, R53, UR7, R28 ;  /* 0x0000000735357c24 */ /* 0x000fe2000f8e021c */
[----:B------:R-:W-:Y:S02]  /*30c0*/  ULDC.64 UR6, c[0x0][0x5b0] ;  /* 0x00016c0000067ab9 */ /* 0x000fe40000000a00 */
[----:B------:R-:W-:-:S02]  /*30d0*/  IMAD R28, R27, UR6, RZ ;  /* 0x000000061b1c7c24 */ /* 0x000fc4000f8e02ff */
[----:B------:R-:W-:Y:S02]  /*30e0*/  IMAD.IADD R15, R15, 0x1, R53 ;  /* 0x000000010f0f7824 */ /* 0x000fe400078e0235 */
[C-C-:B------:R-:W-:Y:S01]  /*30f0*/  IMAD R29, R31.reuse, UR7, R28.reuse ;  /* 0x000000071f1d7c24 */ /* 0x140fe2000f8e021c */
[----:B------:R-:W-:Y:S01]  /*3100*/  PRMT R28, RZ, 0x7610, R28 ;  /* 0x00007610ff1c7816 */ /* 0x000fe2000000001c */
[----:B------:R-:W-:-:S03]  /*3110*/  IMAD.WIDE.U32 R12, R31, UR6, R14 ;  /* 0x000000061f0c7c25 */ /* 0x000fc6000f8e000e */
[----:B------:R-:W-:-:S04]  /*3120*/  IADD3 R12, P1, R12, UR10, RZ ;  /* 0x0000000a0c0c7c10 */ /* 0x000fc8000ff3e0ff */
[----:B------:R-:W-:Y:S01]  /*3130*/  IADD3.X R13, R13, UR11, R29, P1, !PT ;  /* 0x0000000b0d0d7c10 */ /* 0x000fe20008ffe41d */
[----:B------:R-:W-:Y:S08]  /*3140*/  @P3 BRA `(.L_x_34) ;  /* 0x0000000000043947 */ /* 0x000ff00003800000 */
[----:B------:R0:W5:Y:S02]  /*3150*/  LDG.E.U8 R28, desc[UR20][R12.64] ;  /* 0x000000140c1c7981 */ /* 0x000164000c1e1100 */
.L_x_34:
[----:B------:R-:W-:Y:S05]  /*3160*/  BSYNC B1 ;  /* 0x0000000000017941 */ /* 0x000fea0003800000 */
.L_x_33:
[----:B-----5:R-:W-:Y:S01]  /*3170*/  LOP3.LUT R28, R28, 0xff, RZ, 0xc0, !PT ;  /* 0x000000ff1c1c7812 */ /* 0x020fe200078ec0ff */
[----:B------:R-:W-:Y:S01]  /*3180*/  BSSY B1, `(.L_x_35) ;  /* 0x000000c000017945 */ /* 0x000fe20003800000 */
[----:B------:R-:W-:Y:S02]  /*3190*/  ISETP.GE.AND P1, PT, R25, 0x2, PT ;  /* 0x000000021900780c */ /* 0x000fe40003f26270 */
[----:B------:R-:W-:Y:S02]  /*31a0*/  F2FP.F16.E4M3.UNPACK_B R28, R28 ;  /* 0x0000001cff1c723e */ /* 0x000fe400020006ff */
[----:B------:R-:W-:-:S03]  /*31b0*/  ISETP.LT.OR P2, PT, R24, 0x1, !P1 ;  /* 0x000000011800780c */ /* 0x000fc60004f41670 */
[----:B------:R-:W-:-:S05]  /*31c0*/  HADD2.F32 R28, -RZ, R28.H0_H0 ;  /* 0x2000001cff1c7230 */ /* 0x000fca0000004100 */
[----:B------:R-:W-:-:S04]  /*31d0*/  FMUL R28, R28, R7 ;  /* 0x000000071c1c7220 */ /* 0x000fc80000400000 */
[----:B--2---:R-:W-:-:S05]  /*31e0*/  FFMA R28, R65, R6, R28 ;  /* 0x00000006411c7223 */ /* 0x004fca000000001c */
[----:B------:R-:W-:Y:S02]  /*31f0*/  F2FP.SATFINITE.E4M3.F32.PACK_AB_MERGE_C R29, RZ, R28, RZ ;  /* 0x0000001cff1d723e */ /* 0x000fe400048070ff */
[----:B------:R-:W-:-:S03]  /*3200*/  PRMT R28, RZ, 0x7610, R28 ;  /* 0x00007610ff1c7816 */ /* 0x000fc6000000001c */
[----:B------:R1:W-:Y:S01]  /*3210*/  @!P3 STG.E.U8 desc[UR20][R2.64], R29 ;  /* 0x0000001d0200b986 */ /* 0x0003e2000c101114 */
[----:B------:R-:W-:Y:S05]  /*3220*/  @P2 BRA `(.L_x_36) ;  /* 0x0000000000042947 */ /* 0x000fea0003800000 */
[----:B------:R2:W5:Y:S02]  /*3230*/  LDG.E.U8 R28, desc[UR20][R12.64+0x1] ;  /* 0x000001140c1c7981 */ /* 0x000564000c1e1100 */
.L_x_36:
[----:B------:R-:W-:Y:S05]  /*3240*/  BSYNC B1 ;  /* 0x0000000000017941 */ /* 0x000fea0003800000 */
.L_x_35:
[----:B-----5:R-:W-:Y:S01]  /*3250*/  LOP3.LUT R28, R28, 0xff, RZ, 0xc0, !PT ;  /* 0x000000ff1c1c7812 */ /* 0x020fe200078ec0ff */
[----:B------:R-:W-:Y:S01]  /*3260*/  BSSY B1, `(.L_x_37) ;  /* 0x0000012000017945 */ /* 0x000fe20003800000 */
[----:B-1----:R-:W-:Y:S02]  /*3270*/  IADD3 R29, P3, R31, 0x8, RZ ;  /* 0x000000081f1d7810 */ /* 0x002fe40007f7e0ff */
[----:B------:R-:W-:Y:S02]  /*3280*/  F2FP.F16.E4M3.UNPACK_B R28, R28 ;  /* 0x0000001cff1c723e */ /* 0x000fe400020006ff */
[----:B------:R-:W-:Y:S01]  /*3290*/  ISETP.LT.OR P0, PT, R24, 0x9, !P0 ;  /* 0x000000091800780c */ /* 0x000fe20004701670 */
[----:B------:R-:W-:Y:S02]  /*32a0*/  IMAD.X R26, RZ, RZ, R27, P3 ;  /* 0x000000ffff1a7224 */ /* 0x000fe400018e061b */
[----:B------:R-:W-:Y:S02]  /*32b0*/  HADD2.F32 R28, -RZ, R28.H0_H0 ;  /* 0x2000001cff1c7230 */ /* 0x000fe40000004100 */
[----:B------:R-:W-:-:S02]  /*32c0*/  IMAD R26, R26, UR6, RZ ;  /* 0x000000061a1a7c24 */ /* 0x000fc4000f8e02ff */
[----:B------:R-:W-:-:S04]  /*32d0*/  IMAD.WIDE.U32 R14, R29, UR6, R14 ;  /* 0x000000061d0e7c25 */ /* 0x000fc8000f8e000e */
[----:B------:R-:W-:Y:S01]  /*32e0*/  FMUL R27, R28, R7 ;  /* 0x000000071c1b7220 */ /* 0x000fe20000400000 */
[----:B------:R-:W-:-:S03]  /*32f0*/  IMAD R29, R29, UR7, R26 ;  /* 0x000000071d1d7c24 */ /* 0x000fc6000f8e021a */
[----:B------:R-:W-:Y:S01]  /*3300*/  FFMA R27, R62, R6, R27 ;  /* 0x000000063e1b7223 */ /* 0x000fe2000000001b */
[----:B------:R-:W-:Y:S02]  /*3310*/  IADD3 R14, P3, R14, UR10, RZ ;  /* 0x0000000a0e0e7c10 */ /* 0x000fe4000ff7e0ff */
[----:B------:R-:W-:Y:S02]  /*3320*/  PRMT R26, RZ, 0x7610, R26 ;  /* 0x00007610ff1a7816 */ /* 0x000fe4000000001a */
[----:B------:R-:W-:Y:S02]  /*3330*/  F2FP.SATFINITE.E4M3.F32.PACK_AB_MERGE_C R27, RZ, R27, RZ ;  /* 0x0000001bff1b723e */ /* 0x000fe400048070ff */
[----:B------:R-:W-:-:S03]  /*3340*/  IADD3.X R15, R15, UR11, R29, P3, !PT ;  /* 0x0000000b0f0f7c10 */ /* 0x000fc60009ffe41d */
[----:B------:R1:W-:Y:S01]  /*3350*/  @!P2 STG.E.U8 desc[UR20][R2.64+0x1], R27 ;  /* 0x0000011b0200a986 */ /* 0x0003e2000c101114 */
[----:B------:R-:W-:Y:S05]  /*3360*/  @P0 BRA `(.L_x_38) ;  /* 0x0000000000040947 */ /* 0x000fea0003800000 */
[----:B------:R3:W5:Y:S02]  /*3370*/  LDG.E.U8 R26, desc[UR20][R14.64] ;  /* 0x000000140e1a7981 */ /* 0x000764000c1e1100 */
.L_x_38:
[----:B------:R-:W-:Y:S05]  /*3380*/  BSYNC B1 ;  /* 0x0000000000017941 */ /* 0x000fea0003800000 */
.L_x_37:
[----:B-----5:R-:W-:Y:S01]  /*3390*/  LOP3.LUT R26, R26, 0xff, RZ, 0xc0, !PT ;  /* 0x000000ff1a1a7812 */ /* 0x020fe200078ec0ff */
[----:B------:R-:W-:Y:S01]  /*33a0*/  BSSY B1, `(.L_x_39) ;  /* 0x000000b000017945 */ /* 0x000fe20003800000 */
[----:B------:R-:W-:Y:S02]  /*33b0*/  ISETP.LT.OR P1, PT, R24, 0x9, !P1 ;  /* 0x000000091800780c */ /* 0x000fe40004f21670 */
[----:B------:R-:W-:-:S05]  /*33c0*/  F2FP.F16.E4M3.UNPACK_B R26, R26 ;  /* 0x0000001aff1a723e */ /* 0x000fca00020006ff */
[----:B------:R-:W-:-:S05]  /*33d0*/  HADD2.F32 R26, -RZ, R26.H0_H0 ;  /* 0x2000001aff1a7230 */ /* 0x000fca0000004100 */
[----:B------:R-:W-:-:S04]  /*33e0*/  FMUL R26, R26, R7 ;  /* 0x000000071a1a7220 */ /* 0x000fc80000400000 */
[----:B------:R-:W-:-:S05]  /*33f0*/  FFMA R26, R63, R6, R26 ;  /* 0x000000063f1a7223 */ /* 0x000fca000000001a */
[----:B-1----:R-:W-:Y:S02]  /*3400*/  F2FP.SATFINITE.E4M3.F32.PACK_AB_MERGE_C R27, RZ, R26, RZ ;  /* 0x0000001aff1b723e */ /* 0x002fe400048070ff */
[----:B------:R-:W-:-:S03]  /*3410*/  PRMT R26, RZ, 0x7610, R26 ;  /* 0x00007610ff1a7816 */ /* 0x000fc6000000001a */
[----:B------:R1:W-:Y:S01]  /*3420*/  @!P0 STG.E.U8 desc[UR20][R4.64], R27 ;  /* 0x0000001b04008986 */ /* 0x0003e2000c101114 */
[----:B------:R-:W-:Y:S05]  /*3430*/  @P1 BRA `(.L_x_40) ;  /* 0x0000000000041947 */ /* 0x000fea0003800000 */
[----:B------:R4:W5:Y:S02]  /*3440*/  LDG.E.U8 R26, desc[UR20][R14.64+0x1] ;  /* 0x000001140e1a7981 */ /* 0x000964000c1e1100 */
.L_x_40:
[----:B------:R-:W-:Y:S05]  /*3450*/  BSYNC B1 ;  /* 0x0000000000017941 */ /* 0x000fea0003800000 */
.L_x_39:
[----:B-----5:R-:W-:Y:S01]  /*3460*/  LOP3.LUT R26, R26, 0xff, RZ, 0xc0, !PT ;  /* 0x000000ff1a1a7812 */ /* 0x020fe200078ec0ff */
[----:B------:R-:W-:Y:S01]  /*3470*/  BSSY B1, `(.L_x_41) ;  /* 0x000000c000017945 */ /* 0x000fe20003800000 */
[----:B------:R-:W-:Y:S02]  /*3480*/  ISETP.GE.AND P0, PT, R25, 0x9, PT ;  /* 0x000000091900780c */ /* 0x000fe40003f06270 */
[----:B------:R-:W-:Y:S02]  /*3490*/  F2FP.F16.E4M3.UNPACK_B R26, R26 ;  /* 0x0000001aff1a723e */ /* 0x000fe400020006ff */
[----:B------:R-:W-:-:S03]  /*34a0*/  ISETP.LT.OR P2, PT, R24, 0x1, !P0 ;  /* 0x000000011800780c */ /* 0x000fc60004741670 */
[----:B------:R-:W-:-:S05]  /*34b0*/  HADD2.F32 R26, -RZ, R26.H0_H0 ;  /* 0x2000001aff1a7230 */ /* 0x000fca0000004100 */
[----:B-1----:R-:W-:Y:S01]  /*34c0*/  FMUL R27, R26, R7 ;  /* 0x000000071a1b7220 */ /* 0x002fe20000400000 */
[----:B------:R-:W-:-:S03]  /*34d0*/  PRMT R26, RZ, 0x7610, R26 ;  /* 0x00007610ff1a7816 */ /* 0x000fc6000000001a */
[----:B------:R-:W-:-:S05]  /*34e0*/  FFMA R27, R60, R6, R27 ;  /* 0x000000063c1b7223 */ /* 0x000fca000000001b */
[----:B------:R-:W-:-:S05]  /*34f0*/  F2FP.SATFINITE.E4M3.F32.PACK_AB_MERGE_C R27, RZ, R27, RZ ;  /* 0x0000001bff1b723e */ /* 0x000fca00048070ff */
[----:B------:R1:W-:Y:S01]  /*3500*/  @!P1 STG.E.U8 desc[UR20][R4.64+0x1], R27 ;  /* 0x0000011b04009986 */ /* 0x0003e2000c101114 */
[----:B------:R-:W-:Y:S05]  /*3510*/  @P2 BRA `(.L_x_42) ;  /* 0x0000000000042947 */ /* 0x000fea0003800000 */
[----:B------:R0:W5:Y:S02]  /*3520*/  LDG.E.U8 R26, desc[UR20][R12.64+0x8] ;  /* 0x000008140c1a7981 */ /* 0x000164000c1e1100 */
.L_x_42:
[----:B------:R-:W-:Y:S05]  /*3530*/  BSYNC B1 ;  /* 0x0000000000017941 */ /* 0x000fea0003800000 */
.L_x_41:
[----:B-----5:R-:W-:Y:S01]  /*3540*/  LOP3.LUT R26, R26, 0xff, RZ, 0xc0, !PT ;  /* 0x000000ff1a1a7812 */ /* 0x020fe200078ec0ff */
[----:B------:R-:W-:Y:S01]  /*3550*/  BSSY B1, `(.L_x_43) ;  /* 0x000000c000017945 */ /* 0x000fe20003800000 */
[----:B------:R-:W-:Y:S02]  /*3560*/  ISETP.GE.AND P1, PT, R25, 0xa, PT ;  /* 0x0000000a1900780c */ /* 0x000fe40003f26270 */
[----:B------:R-:W-:Y:S02]  /*3570*/  F2FP.F16.E4M3.UNPACK_B R26, R26 ;  /* 0x0000001aff1a723e */ /* 0x000fe400020006ff */
[----:B------:R-:W-:-:S03]  /*3580*/  ISETP.LT.OR P3, PT, R24, 0x1, !P1 ;  /* 0x000000011800780c */ /* 0x000fc60004f61670 */
        /* <DEDUP_REMOVED lines=8> */
.L_x_44:
[----:B------:R-:W-:Y:S05]  /*3610*/  BSYNC B1 ;  /* 0x0000000000017941 */ /* 0x000fea0003800000 */
.L_x_43:
[----:B-----5:R-:W-:Y:S01]  /*3620*/  LOP3.LUT R26, R26, 0xff, RZ, 0xc0, !PT ;  /* 0x000000ff1a1a7812 */ /* 0x020fe200078ec0ff */
[----:B------:R-:W-:Y:S01]  /*3630*/  BSSY B1, `(.L_x_45) ;  /* 0x000000b000017945 */ /* 0x000fe20003800000 */
[----:B------:R-:W-:Y:S02]  /*3640*/  ISETP.LT.OR P0, PT, R24, 0x9, !P0 ;  /* 0x000000091800780c */ /* 0x000fe40004701670 */
[----:B------:R-:W-:-:S05]  /*3650*/  F2FP.F16.E4M3.UNPACK_B R26, R26 ;  /* 0x0000001aff1a723e */ /* 0x000fca00020006ff */
        /* <DEDUP_REMOVED lines=8> */
.L_x_46:
[----:B------:R-:W-:Y:S05]  /*36e0*/  BSYNC B1 ;  /* 0x0000000000017941 */ /* 0x000fea0003800000 */
.L_x_45:
        /* <DEDUP_REMOVED lines=12> */
.L_x_48:
[----:B------:R-:W-:Y:S05]  /*37b0*/  BSYNC B1 ;  /* 0x0000000000017941 */ /* 0x000fea0003800000 */
.L_x_47:
        /* <DEDUP_REMOVED lines=13> */
.L_x_50:
[----:B------:R-:W-:Y:S05]  /*3890*/  BSYNC B1 ;  /* 0x0000000000017941 */ /* 0x000fea0003800000 */
.L_x_49:
        /* <DEDUP_REMOVED lines=13> */
.L_x_52:
[----:B------:R-:W-:Y:S05]  /*3970*/  BSYNC B1 ;  /* 0x0000000000017941 */ /* 0x000fea0003800000 */
.L_x_51:
        /* <DEDUP_REMOVED lines=12> */
.L_x_54:
[----:B------:R-:W-:Y:S05]  /*3a40*/  BSYNC B1 ;  /* 0x0000000000017941 */ /* 0x000fea0003800000 */
.L_x_53:
        /* <DEDUP_REMOVED lines=12> */
.L_x_56:
[----:B------:R-:W-:Y:S05]  /*3b10*/  BSYNC B1 ;  /* 0x0000000000017941 */ /* 0x000fea0003800000 */
.L_x_55:
        /* <DEDUP_REMOVED lines=13> */
.L_x_58:
[----:B------:R-:W-:Y:S05]  /*3bf0*/  BSYNC B1 ;  /* 0x0000000000017941 */ /* 0x000fea0003800000 */
.L_x_57:
        /* <DEDUP_REMOVED lines=13> */
.L_x_60:
[----:B------:R-:W-:Y:S05]  /*3cd0*/  BSYNC B1 ;  /* 0x0000000000017941 */ /* 0x000fea0003800000 */
.L_x_59:
        /* <DEDUP_REMOVED lines=12> */
.L_x_62:
[----:B------:R-:W-:Y:S05]  /*3da0*/  BSYNC B1 ;  /* 0x0000000000017941 */ /* 0x000fea0003800000 */
.L_x_61:
        /* <DEDUP_REMOVED lines=12> */
.L_x_64:
[----:B------:R-:W-:Y:S05]  /*3e70*/  BSYNC B1 ;  /* 0x0000000000017941 */ /* 0x000fea0003800000 */
.L_x_63:
        /* <DEDUP_REMOVED lines=13> */
.L_x_66:
[----:B------:R-:W-:Y:S05]  /*3f50*/  BSYNC B1 ;  /* 0x0000000000017941 */ /* 0x000fea0003800000 */
.L_x_65:
[----:B-----5:R-:W-:Y:S01]  /*3f60*/  LOP3.LUT R26, R26, 0xff, RZ, 0xc0, !PT ;  /* 0x000000ff1a1a7812 */ /* 0x020fe200078ec0ff */
[----:B------:R-:W-:Y:S01]  /*3f70*/  BSSY B1, `(.L_x_67) ;  /* 0x000000c000017945 */ /* 0x000fe20003800000 */
[----:B------:R-:W-:Y:S02]  /*3f80*/  ISETP.GE.AND P1, PT, R25, 0x22, PT ;  /* 0x000000221900780c */ /* 0x000fe40003f26270 */
[----:B------:R-:W-:Y:S02]  /*3f90*/  F2FP.F16.E4M3.UNPACK_B R26, R26 ;  /* 0x0000001aff1a723e */ /* 0x000fe400020006ff */
[----:B------:R-:W-:-:S03]  /*3fa0*/  ISETP.LT.OR P3, PT, R24, 0x1, !P1 ;  /* 0x000000011800780c */ /* 0x000fc60004f61670 */
[----:B------:R-:W-:-:S05]  /*3fb0*/  HADD2.F32 R26, -RZ, R26.H0_H0 ;  /* 0x2000001aff1a7230 */ /* 0x000fca0000004100 */
[----:B------:R-:W-:-:S04]  /*3fc0*/  FMUL R26, R26, R7 ;  /* 0x000000071a1a7220 */ /* 0x000fc80000400000 */
[----:B------:R-:W-:Y:S01]  /*3fd0*/  FFMA R26, R23, R6, R26 ;  /* 0x00000006171a7223 */ /* 0x000fe2000000001a */
[----:B------:R-:W-:-:S04]  /*3fe0*/  PRMT R23, RZ, 0x7610, R23 ;  /* 0x00007610ff177816 */ /* 0x000fc80000000017 */
[----:B-1----:R-:W-:-:S05]  /*3ff0*/  F2FP.SATFINITE.E4M3.F32.PACK_AB_MERGE_C R27, RZ, R26, RZ ;  /* 0x0000001aff1b723e */ /* 0x002fca00048070ff */
[----:B------:R1:W-:Y:S01]  /*4000*/  @!P2 STG.E.U8 desc[UR20][R2.64+0x20], R27 ;  /* 0x0000201b0200a986 */ /* 0x0003e2000c101114 */
[----:B------:R-:W-:Y:S05]  /*4010*/  @P3 BRA `(.L_x_68) ;  /* 0x0000000000043947 */ /* 0x000fea0003800000 */
[----:B------:R0:W5:Y:S02]  /*4020*/  LDG.E.U8 R23, desc[UR20][R12.64+0x21] ;  /* 0x000021140c177981 */ /* 0x000164000c1e1100 */
.L_x_68:
[----:B------:R-:W-:Y:S05]  /*4030*/  BSYNC B1 ;  /* 0x0000000000017941 */ /* 0x000fea0003800000 */
.L_x_67:
[----:B-----5:R-:W-:Y:S01]  /*4040*/  LOP3.LUT R23, R23, 0xff, RZ, 0xc0, !PT ;  /* 0x000000ff17177812 */ /* 0x020fe200078ec0ff */
[----:B------:R-:W-:Y:S01]  /*4050*/  BSSY B1, `(.L_x_69) ;  /* 0x000000b000017945 */ /* 0x000fe20003800000 */
[----:B------:R-:W-:Y:S02]  /*4060*/  ISETP.LT.OR P0, PT, R24, 0x9, !P0 ;  /* 0x000000091800780c */ /* 0x000fe40004701670 */
[----:B------:R-:W-:-:S05]  /*4070*/  F2FP.F16.E4M3.UNPACK_B R23, R23 ;  /* 0x00000017ff17723e */ /* 0x000fca00020006ff */
[----:B------:R-:W-:-:S05]  /*4080*/  HADD2.F32 R26, -RZ, R23.H0_H0 ;  /* 0x20000017ff1a7230 */ /* 0x000fca0000004100 */
[----:B------:R-:W-:-:S04]  /*4090*/  FMUL R23, R26, R7 ;  /* 0x000000071a177220 */ /* 0x000fc80000400000 */
[----:B------:R-:W-:Y:S01]  /*40a0*/  FFMA R23, R22, R6, R23 ;  /* 0x0000000616177223 */ /* 0x000fe20000000017 */
[----:B------:R-:W-:-:S04]  /*40b0*/  PRMT R22, RZ, 0x7610, R22 ;  /* 0x00007610ff167816 */ /* 0x000fc80000000016 */
[----:B------:R-:W-:-:S05]  /*40c0*/  F2FP.SATFINITE.E4M3.F32.PACK_AB_MERGE_C R23, RZ, R23, RZ ;  /* 0x00000017ff17723e */ /* 0x000fca00048070ff */
[----:B------:R0:W-:Y:S01]  /*40d0*/  @!P3 STG.E.U8 desc[UR20][R2.64+0x21], R23 ;  /* 0x000021170200b986 */ /* 0x0001e2000c101114 */
[----:B------:R-:W-:Y:S05]  /*40e0*/  @P0 BRA `(.L_x_70) ;  /* 0x0000000000040947 */ /* 0x000fea0003800000 */
[----:B------:R0:W5:Y:S02]  /*40f0*/  LDG.E.U8 R22, desc[UR20][R14.64+0x20] ;  /* 0x000020140e167981 */ /* 0x000164000c1e1100 */
.L_x_70:
[----:B------:R-:W-:Y:S05]  /*4100*/  BSYNC B1 ;  /* 0x0000000000017941 */ /* 0x000fea0003800000 */
.L_x_69:
        /* <DEDUP_REMOVED lines=8> */
[----:B0-----:R-:W-:-:S05]  /*4190*/  F2FP.SATFINITE.E4M3.F32.PACK_AB_MERGE_C R23, RZ, R22, RZ ;  /* 0x00000016ff17723e */ /* 0x001fca00048070ff */
[----:B------:R0:W-:Y:S01]  /*41a0*/  @!P0 STG.E.U8 desc[UR20][R4.64+0x20], R23 ;  /* 0x0000201704008986 */ /* 0x0001e2000c101114 */
[----:B------:R-:W-:Y:S05]  /*41b0*/  @P1 BRA `(.L_x_72) ;  /* 0x0000000000041947 */ /* 0x000fea0003800000 */
[----:B------:R0:W5:Y:S02]  /*41c0*/  LDG.E.U8 R21, desc[UR20][R14.64+0x21] ;  /* 0x000021140e157981 */ /* 0x000164000c1e1100 */
.L_x_72:
[----:B------:R-:W-:Y:S05]  /*41d0*/  BSYNC B1 ;  /* 0x0000000000017941 */ /* 0x000fea0003800000 */
.L_x_71:
        /* <DEDUP_REMOVED lines=13> */
.L_x_74:
[----:B------:R-:W-:Y:S05]  /*42b0*/  BSYNC B1 ;  /* 0x0000000000017941 */ /* 0x000fea0003800000 */
.L_x_73:
        /* <DEDUP_REMOVED lines=8> */
[----:B------:R-:W-:Y:S02]  /*4340*/  F2FP.SATFINITE.E4M3.F32.PACK_AB_MERGE_C R19, RZ, R18, RZ ;  /* 0x00000012ff13723e */ /* 0x000fe400048070ff */
[----:B------:R-:W-:-:S03]  /*4350*/  PRMT R18, RZ, 0x7610, R18 ;  /* 0x00007610ff127816 */ /* 0x000fc60000000012 */
[----:B------:R0:W-:Y:S01]  /*4360*/  @!P2 STG.E.U8 desc[UR20][R2.64+0x28], R19 ;  /* 0x000028130200a986 */ /* 0x0001e2000c101114 */
[----:B------:R-:W-:Y:S05]  /*4370*/  @P3 BRA `(.L_x_76) ;  /* 0x0000000000043947 */ /* 0x000fea0003800000 */
[----:B------:R0:W5:Y:S02]  /*4380*/  LDG.E.U8 R18, desc[UR20][R12.64+0x29] ;  /* 0x000029140c127981 */ /* 0x000164000c1e1100 */
.L_x_76:
[----:B------:R-:W-:Y:S05]  /*4390*/  BSYNC B1 ;  /* 0x0000000000017941 */ /* 0x000fea0003800000 */
.L_x_75:
[----:B-----5:R-:W-:Y:S01]  /*43a0*/  LOP3.LUT R18, R18, 0xff, RZ, 0xc0, !PT ;  /* 0x000000ff12127812 */ /* 0x020fe200078ec0ff */
[----:B------:R-:W-:Y:S01]  /*43b0*/  BSSY B1, `(.L_x_77) ;  /* 0x000000b000017945 */ /* 0x000fe20003800000 */
[----:B------:R-:W-:Y:S02]  /*43c0*/  ISETP.LT.OR P0, PT, R24, 0x9, !P0 ;  /* 0x000000091800780c */ /* 0x000fe40004701670 */
[----:B------:R-:W-:Y:S02]  /*43d0*/  F2FP.F16.E4M3.UNPACK_B R18, R18 ;  /* 0x00000012ff12723e */ /* 0x000fe400020006ff */
[----:B0-2---:R-:W-:-:S03]  /*43e0*/  PRMT R12, RZ, 0x7610, R12 ;  /* 0x00007610ff0c7816 */ /* 0x005fc6000000000c */
[----:B------:R-:W-:-:S05]  /*43f0*/  HADD2.F32 R18, -RZ, R18.H0_H0 ;  /* 0x20000012ff127230 */ /* 0x000fca0000004100 */
[----:B------:R-:W-:-:S04]  /*4400*/  FMUL R13, R18, R7 ;  /* 0x00000007120d7220 */ /* 0x000fc80000400000 */
[----:B------:R-:W-:-:S05]  /*4410*/  FFMA R13, R16, R6, R13 ;  /* 0x00000006100d7223 */ /* 0x000fca000000000d */
[----:B------:R-:W-:-:S05]  /*4420*/  F2FP.SATFINITE.E4M3.F32.PACK_AB_MERGE_C R13, RZ, R13, RZ ;  /* 0x0000000dff0d723e */ /* 0x000fca00048070ff */
[----:B------:R0:W-:Y:S01]  /*4430*/  @!P3 STG.E.U8 desc[UR20][R2.64+0x29], R13 ;  /* 0x0000290d0200b986 */ /* 0x0001e2000c101114 */
[----:B------:R-:W-:Y:S05]  /*4440*/  @P0 BRA `(.L_x_78) ;  /* 0x0000000000040947 */ /* 0x000fea0003800000 */
[----:B------:R2:W5:Y:S02]  /*4450*/  LDG.E.U8 R12, desc[UR20][R14.64+0x28] ;  /* 0x000028140e0c7981 */ /* 0x000564000c1e1100 */
.L_x_78:
[----:B------:R-:W-:Y:S05]  /*4460*/  BSYNC B1 ;  /* 0x0000000000017941 */ /* 0x000fea0003800000 */
.L_x_77:
[----:B-----5:R-:W-:Y:S01]  /*4470*/  LOP3.LUT R12, R12, 0xff, RZ, 0xc0, !PT ;  /* 0x000000ff0c0c7812 */ /* 0x020fe200078ec0ff */
[----:B------:R-:W-:Y:S01]  /*4480*/  BSSY B1, `(.L_x_79) ;  /* 0x000000b000017945 */ /* 0x000fe20003800000 */
[----:B------:R-:W-:Y:S02]  /*4490*/  ISETP.LT.OR P1, PT, R24, 0x9, !P1 ;  /* 0x000000091800780c */ /* 0x000fe40004f21670 */
[----:B------:R-:W-:Y:S02]  /*44a0*/  F2FP.F16.E4M3.UNPACK_B R12, R12 ;  /* 0x0000000cff0c723e */ /* 0x000fe400020006ff */
[----:B01----:R-:W-:-:S03]  /*44b0*/  PRMT R2, RZ, 0x7610, R2 ;  /* 0x00007610ff027816 */ /* 0x003fc60000000002 */
[----:B------:R-:W-:-:S05]  /*44c0*/  HADD2.F32 R12, -RZ, R12.H0_H0 ;  /* 0x2000000cff0c7230 */ /* 0x000fca0000004100 */
[----:B------:R-:W-:-:S04]  /*44d0*/  FMUL R12, R12, R7 ;  /* 0x000000070c0c7220 */ /* 0x000fc80000400000 */
[----:B------:R-:W-:-:S05]  /*44e0*/  FFMA R12, R17, R6, R12 ;  /* 0x00000006110c7223 */ /* 0x000fca000000000c */
[----:B------:R-:W-:-:S05]  /*44f0*/  F2FP.SATFINITE.E4M3.F32.PACK_AB_MERGE_C R3, RZ, R12, RZ ;  /* 0x0000000cff03723e */ /* 0x000fca00048070ff */
[----:B------:R0:W-:Y:S01]  /*4500*/  @!P0 STG.E.U8 desc[UR20][R4.64+0x28], R3 ;  /* 0x0000280304008986 */ /* 0x0001e2000c101114 */
[----:B------:R-:W-:Y:S05]  /*4510*/  @P1 BRA `(.L_x_80) ;  /* 0x0000000000041947 */ /* 0x000fea0003800000 */
[----:B------:R1:W5:Y:S02]  /*4520*/  LDG.E.U8 R2, desc[UR20][R14.64+0x29] ;  /* 0x000029140e027981 */ /* 0x000364000c1e1100 */
.L_x_80:
[----:B------:R-:W-:Y:S05]  /*4530*/  BSYNC B1 ;  /* 0x0000000000017941 */ /* 0x000fea0003800000 */
.L_x_79:
[----:B------:R-:W-:Y:S05]  /*4540*/  @P1 BRA `(.L_x_81) ;  /* 0x0000000400d01947 */ /* 0x000fea0003800000 */
[----:B-----5:R-:W-:-:S04]  /*4550*/  LOP3.LUT R2, R2, 0xff, RZ, 0xc0, !PT ;  /* 0x000000ff02027812 */ /* 0x020fc800078ec0ff */
[----:B------:R-:W-:-:S05]  /*4560*/  F2FP.F16.E4M3.UNPACK_B R2, R2 ;  /* 0x00000002ff02723e */ /* 0x000fca00020006ff */
[----:B------:R-:W-:-:S05]  /*4570*/  HADD2.F32 R2, -RZ, R2.H0_H0 ;  /* 0x20000002ff027230 */ /* 0x000fca0000004100 */
[----:B0-----:R-:W-:-:S04]  /*4580*/  FMUL R3, R2, R7 ;  /* 0x0000000702037220 */ /* 0x001fc80000400000 */
[----:B------:R-:W-:-:S05]  /*4590*/  FFMA R3, R10, R6, R3 ;  /* 0x000000060a037223 */ /* 0x000fca0000000003 */
[----:B------:R-:W-:-:S05]  /*45a0*/  F2FP.SATFINITE.E4M3.F32.PACK_AB_MERGE_C R3, RZ, R3, RZ ;  /* 0x00000003ff03723e */ /* 0x000fca00048070ff */
[----:B------:R0:W-:Y:S01]  /*45b0*/  STG.E.U8 desc[UR20][R4.64+0x29], R3 ;  /* 0x0000290304007986 */ /* 0x0001e2000c101114 */
[----:B------:R-:W-:Y:S05]  /*45c0*/  BRA `(.L_x_81) ;  /* 0x0000000400b07947 */ /* 0x000fea0003800000 */
.L_x_32:
[----:B------:R-:W-:Y:S01]  /*45d0*/  ISETP.GE.AND P0, PT, R25, 0x1, PT ;  /* 0x000000011900780c */ /* 0x000fe20003f06270 */
[-C--:B--2---:R-:W-:Y:S01]  /*45e0*/  FMUL R65, R65, R6.reuse ;  /* 0x0000000641417220 */ /* 0x084fe20000400000 */
[----:B------:R-:W-:Y:S01]  /*45f0*/  ISETP.GE.AND P2, PT, R25, 0x2, PT ;  /* 0x000000021900780c */ /* 0x000fe20003f46270 */
[-C--:B------:R-:W-:Y:S01]  /*4600*/  FMUL R62, R62, R6.reuse ;  /* 0x000000063e3e7220 */ /* 0x080fe20000400000 */
[C---:B------:R-:W-:Y:S01]  /*4610*/  ISETP.LT.OR P3, PT, R24.reuse, 0x1, !P0 ;  /* 0x000000011800780c */ /* 0x040fe20004761670 */
[-C--:B------:R-:W-:Y:S01]  /*4620*/  FMUL R63, R63, R6.reuse ;  /* 0x000000063f3f7220 */ /* 0x080fe20000400000 */
[----:B------:R-:W-:Y:S01]  /*4630*/  ISETP.LT.OR P5, PT, R24, 0x1, !P2 ;  /* 0x000000011800780c */ /* 0x000fe200057a1670 */
[-C--:B------:R-:W-:Y:S01]  /*4640*/  FMUL R60, R60, R6.reuse ;  /* 0x000000063c3c7220 */ /* 0x080fe20000400000 */
[----:B------:R-:W-:Y:S01]  /*4650*/  F2FP.SATFINITE.E4M3.F32.PACK_AB_MERGE_C R65, RZ, R65, RZ ;  /* 0x00000041ff41723e */ /* 0x000fe200048070ff */
[----:B------:R-:W-:Y:S01]  /*4660*/  FMUL R61, R61, R6 ;  /* 0x000000063d3d7220 */ /* 0x000fe20000400000 */
[----:B------:R-:W-:Y:S01]  /*4670*/  F2FP.SATFINITE.E4M3.F32.PACK_AB_MERGE_C R13, RZ, R62, RZ ;  /* 0x0000003eff0d723e */ /* 0x000fe200048070ff */
[-C--:B------:R-:W-:Y:S01]  /*4680*/  FMUL R58, R58, R6.reuse ;  /* 0x000000063a3a7220 */ /* 0x080fe20000400000 */
[----:B------:R-:W-:Y:S01]  /*4690*/  ISETP.GE.AND P1, PT, R25, 0x9, PT ;  /* 0x000000091900780c */ /* 0x000fe20003f26270 */
[-C--:B------:R-:W-:Y:S01]  /*46a0*/  FMUL R56, R56, R6.reuse ;  /* 0x0000000638387220 */ /* 0x080fe20000400000 */
[C---:B------:R-:W-:Y:S01]  /*46b0*/  ISETP.LT.OR P0, PT, R24.reuse, 0x9, !P0 ;  /* 0x000000091800780c */ /* 0x040fe20004701670 */
[-C--:B------:R-:W-:Y:S01]  /*46c0*/  FMUL R59, R59, R6.reuse ;  /* 0x000000063b3b7220 */ /* 0x080fe20000400000 */
[C---:B------:R-:W-:Y:S01]  /*46d0*/  ISETP.LT.OR P2, PT, R24.reuse, 0x9, !P2 ;  /* 0x000000091800780c */ /* 0x040fe20005741670 */
[----:B------:R-:W-:Y:S01]  /*46e0*/  @!P3 STG.E.U8 desc[UR20][R2.64], R65 ;  /* 0x000000410200b986 */ /* 0x000fe2000c101114 */
[----:B------:R-:W-:Y:S01]  /*46f0*/  ISETP.GE.AND P3, PT, R25, 0xa, PT ;  /* 0x0000000a1900780c */ /* 0x000fe20003f66270 */
[-C--:B------:R-:W-:Y:S01]  /*4700*/  FMUL R57, R57, R6.reuse ;  /* 0x0000000639397220 */ /* 0x080fe20000400000 */
[C---:B------:R-:W-:Y:S01]  /*4710*/  ISETP.LT.OR P6, PT, R24.reuse, 0x1, !P1 ;  /* 0x000000011800780c */ /* 0x040fe20004fc1670 */
[----:B------:R0:W-:Y:S01]  /*4720*/  @!P5 STG.E.U8 desc[UR20][R2.64+0x1], R13 ;  /* 0x0000010d0200d986 */ /* 0x0001e2000c101114 */
[----:B------:R-:W-:Y:S01]  /*4730*/  ISETP.LT.OR P5, PT, R24, 0x1, !P3 ;  /* 0x000000011800780c */ /* 0x000fe20005fa1670 */
[-C--:B------:R-:W-:Y:S01]  /*4740*/  FMUL R54, R54, R6.reuse ;  /* 0x0000000636367220 */ /* 0x080fe20000400000 */
[----:B------:R-:W-:Y:S01]  /*4750*/  F2FP.SATFINITE.E4M3.F32.PACK_AB_MERGE_C R63, RZ, R63, RZ ;  /* 0x0000003fff3f723e */ /* 0x000fe200048070ff */
[----:B------:R-:W-:Y:S01]  /*4760*/  FMUL R55, R55, R6 ;  /* 0x0000000637377220 */ /* 0x000fe20000400000 */
[----:B------:R-:W-:Y:S01]  /*4770*/  F2FP.SATFINITE.E4M3.F32.PACK_AB_MERGE_C R15, RZ, R60, RZ ;  /* 0x0000003cff0f723e */ /* 0x000fe200048070ff */
[-C--:B------:R-:W-:Y:S01]  /*4780*/  FMUL R52, R52, R6.reuse ;  /* 0x0000000634347220 */ /* 0x080fe20000400000 */
[----:B------:R-:W-:Y:S01]  /*4790*/  F2FP.SATFINITE.E4M3.F32.PACK_AB_MERGE_C R61, RZ, R61, RZ ;  /* 0x0000003dff3d723e */ /* 0x000fe200048070ff */
[----:B------:R-:W-:Y:S01]  /*47a0*/  @!P0 STG.E.U8 desc[UR20][R4.64], R63 ;  /* 0x0000003f04008986 */ /* 0x000fe2000c101114 */
[C---:B------:R-:W-:Y:S01]  /*47b0*/  ISETP.LT.OR P3, PT, R24.reuse, 0x9, !P3 ;  /* 0x000000091800780c */ /* 0x040fe20005f61670 */
[----:B------:R-:W-:Y:S01]  /*47c0*/  FMUL R51, R51, R6 ;  /* 0x0000000633337220 */ /* 0x000fe20000400000 */
[----:B------:R-:W-:Y:S01]  /*47d0*/  ISETP.LT.OR P1, PT, R24, 0x9, !P1 ;  /* 0x000000091800780c */ /* 0x000fe20004f21670 */
[----:B------:R1:W-:Y:S01]  /*47e0*/  @!P2 STG.E.U8 desc[UR20][R4.64+0x1], R15 ;  /* 0x0000010f0400a986 */ /* 0x0003e2000c101114 */
[----:B0-----:R-:W-:Y:S01]  /*47f0*/  F2FP.SATFINITE.E4M3.F32.PACK_AB_MERGE_C R13, RZ, R58, RZ ;  /* 0x0000003aff0d723e */ /* 0x001fe200048070ff */
[-C--:B------:R-:W-:Y:S01]  /*4800*/  FMUL R50, R50, R6.reuse ;  /* 0x0000000632327220 */ /* 0x080fe20000400000 */
[C---:B------:R-:W-:Y:S01]  /*4810*/  ISETP.GE.AND P2, PT, R25.reuse, 0x11, PT ;  /* 0x000000111900780c */ /* 0x040fe20003f46270 */
        /* <DEDUP_REMOVED lines=9> */
[----:B-1----:R-:W-:Y:S01]  /*48b0*/  F2FP.SATFINITE.E4M3.F32.PACK_AB_MERGE_C R15, RZ, R56, RZ ;  /* 0x00000038ff0f723e */ /* 0x002fe200048070ff */
[----:B------:R-:W-:Y:S01]  /*48c0*/  FMUL R22, R22, R6 ;  /* 0x0000000616167220 */ /* 0x000fe20000400000 */
[----:B------:R-:W-:Y:S01]  /*48d0*/  F2FP.SATFINITE.E4M3.F32.PACK_AB_MERGE_C R57, RZ, R57, RZ ;  /* 0x00000039ff39723e */ /* 0x000fe200048070ff */
[----:B------:R-:W-:Y:S01]  /*48e0*/  @!P1 STG.E.U8 desc[UR20][R4.64+0x8], R59 ;  /* 0x0000083b04009986 */ /* 0x000fe2000c101114 */
[----:B------:R-:W-:Y:S01]  /*48f0*/  F2FP.SATFINITE.E4M3.F32.PACK_AB_MERGE_C R27, RZ, R54, RZ ;  /* 0x00000036ff1b723e */ /* 0x000fe200048070ff */
[-C--:B------:R-:W-:Y:S01]  /*4900*/  FMUL R21, R21, R6.reuse ;  /* 0x0000000615157220 */ /* 0x080fe20000400000 */
[C---:B------:R-:W-:Y:S01]  /*4910*/  ISETP.LT.OR P2, PT, R24.reuse, 0x9, !P2 ;  /* 0x000000091800780c */ /* 0x040fe20005741670 */
[----:B------:R1:W-:Y:S01]  /*4920*/  @!P3 STG.E.U8 desc[UR20][R4.64+0x9], R15 ;  /* 0x0000090f0400b986 */ /* 0x0003e2000c101114 */
[----:B------:R-:W-:Y:S01]  /*4930*/  ISETP.LT.OR P3, PT, R24, 0x9, !P0 ;  /* 0x000000091800780c */ /* 0x000fe20004761670 */
[-C--:B------:R-:W-:Y:S01]  /*4940*/  FMUL R18, R18, R6.reuse ;  /* 0x0000000612127220 */ /* 0x080fe20000400000 */
[C---:B------:R-:W-:Y:S01]  /*4950*/  ISETP.GE.AND P1, PT, R25.reuse, 0x19, PT ;  /* 0x000000191900780c */ /* 0x040fe20003f26270 */
[----:B------:R-:W-:Y:S01]  /*4960*/  @!P6 STG.E.U8 desc[UR20][R2.64+0x10], R57 ;  /* 0x000010390200e986 */ /* 0x000fe2000c101114 */
[----:B------:R-:W-:Y:S01]  /*4970*/  ISETP.GE.AND P0, PT, R25, 0x1a, PT ;  /* 0x0000001a1900780c */ /* 0x000fe20003f06270 */
[-C--:B------:R-:W-:Y:S01]  /*4980*/  FMUL R19, R19, R6.reuse ;  /* 0x0000000613137220 */ /* 0x080fe20000400000 */
[C---:B------:R-:W-:Y:S01]  /*4990*/  ISETP.LT.OR P6, PT, R24.reuse, 0x1, !P1 ;  /* 0x000000011800780c */ /* 0x040fe20004fc1670 */
[----:B------:R-:W-:Y:S01]  /*49a0*/  @!P5 STG.E.U8 desc[UR20][R2.64+0x11], R27 ;  /* 0x0000111b0200d986 */ /* 0x000fe2000c101114 */
[----:B------:R-:W-:Y:S01]  /*49b0*/  ISETP.LT.OR P5, PT, R24, 0x1, !P0 ;  /* 0x000000011800780c */ /* 0x000fe200047a1670 */
[-C--:B------:R-:W-:Y:S01]  /*49c0*/  FMUL R16, R16, R6.reuse ;  /* 0x0000000610107220 */ /* 0x080fe20000400000 */
[----:B------:R-:W-:Y:S01]  /*49d0*/  F2FP.SATFINITE.E4M3.F32.PACK_AB_MERGE_C R55, RZ, R55, RZ ;  /* 0x00000037ff37723e */ /* 0x000fe200048070ff */
[----:B------:R-:W-:Y:S01]  /*49e0*/  FMUL R17, R17, R6 ;  /* 0x0000000611117220 */ /* 0x000fe20000400000 */
[----:B0-----:R-:W-:Y:S01]  /*49f0*/  F2FP.SATFINITE.E4M3.F32.PACK_AB_MERGE_C R13, RZ, R52, RZ ;  /* 0x00000034ff0d723e */ /* 0x001fe200048070ff */
[----:B------:R-:W-:Y:S01]  /*4a00*/  FMUL R10, R10, R6 ;  /* 0x000000060a0a7220 */ /* 0x000fe20000400000 */
[----:B------:R-:W-:Y:S01]  /*4a10*/  F2FP.SATFINITE.E4M3.F32.PACK_AB_MERGE_C R51, RZ, R51, RZ ;  /* 0x00000033ff33723e */ /* 0x000fe200048070ff */
[----:B------:R-:W-:Y:S01]  /*4a20*/  @!P2 STG.E.U8 desc[UR20][R4.64+0x10], R55 ;  /* 0x000010370400a986 */ /* 0x000fe2000c101114 */
[----:B-1----:R-:W-:-:S02]  /*4a30*/  F2FP.SATFINITE.E4M3.F32.PACK_AB_MERGE_C R15, RZ, R50, RZ ;  /* 0x00000032ff0f723e */ /* 0x002fc400048070ff */
[C---:B------:R-:W-:Y:S01]  /*4a40*/  ISETP.LT.OR P1, PT, R24.reuse, 0x9, !P1 ;  /* 0x000000091800780c */ /* 0x040fe20004f21670 */
[----:B------:R0:W-:Y:S01]  /*4a50*/  @!P3 STG.E.U8 desc[UR20][R4.64+0x11], R13 ;  /* 0x0000110d0400b986 */ /* 0x0001e2000c101114 */
[C---:B------:R-:W-:Y:S02]  /*4a60*/  ISETP.LT.OR P2, PT, R24.reuse, 0x9, !P0 ;  /* 0x000000091800780c */ /* 0x040fe40004741670 */
[C---:B------:R-:W-:Y:S01]  /*4a70*/  ISETP.GE.AND P3, PT, R25.reuse, 0x21, PT ;  /* 0x000000211900780c */ /* 0x040fe20003f66270 */
[----:B------:R-:W-:Y:S01]  /*4a80*/  @!P6 STG.E.U8 desc[UR20][R2.64+0x18], R51 ;  /* 0x000018330200e986 */ /* 0x000fe2000c101114 */
[----:B------:R-:W-:Y:S02]  /*4a90*/  ISETP.GE.AND P0, PT, R25, 0x22, PT ;  /* 0x000000221900780c */ /* 0x000fe40003f06270 */
[----:B------:R-:W-:Y:S01]  /*4aa0*/  F2FP.SATFINITE.E4M3.F32.PACK_AB_MERGE_C R49, RZ, R49, RZ ;  /* 0x00000031ff31723e */ /* 0x000fe200048070ff */
[----:B------:R1:W-:Y:S01]  /*4ab0*/  @!P5 STG.E.U8 desc[UR20][R2.64+0x19], R15 ;  /* 0x0000190f0200d986 */ /* 0x0003e2000c101114 */
[----:B------:R-:W-:-:S02]  /*4ac0*/  ISETP.LT.OR P5, PT, R24, 0x1, !P3 ;  /* 0x000000011800780c */ /* 0x000fc40005fa1670 */
[C---:B------:R-:W-:Y:S01]  /*4ad0*/  ISETP.LT.OR P6, PT, R24.reuse, 0x1, !P0 ;  /* 0x000000011800780c */ /* 0x040fe200047c1670 */
[----:B------:R-:W-:Y:S01]  /*4ae0*/  @!P1 STG.E.U8 desc[UR20][R4.64+0x18], R49 ;  /* 0x0000183104009986 */ /* 0x000fe2000c101114 */
[----:B0-----:R-:W-:Y:S02]  /*4af0*/  F2FP.SATFINITE.E4M3.F32.PACK_AB_MERGE_C R13, RZ, R48, RZ ;  /* 0x00000030ff0d723e */ /* 0x001fe400048070ff */
[----:B------:R-:W-:Y:S02]  /*4b00*/  F2FP.SATFINITE.E4M3.F32.PACK_AB_MERGE_C R23, RZ, R23, RZ ;  /* 0x00000017ff17723e */ /* 0x000fe400048070ff */
[----:B------:R-:W-:Y:S01]  /*4b10*/  ISETP.LT.OR P1, PT, R24, 0x9, !P3 ;  /* 0x000000091800780c */ /* 0x000fe20005f21670 */
[----:B------:R0:W-:Y:S01]  /*4b20*/  @!P2 STG.E.U8 desc[UR20][R4.64+0x19], R13 ;  /* 0x0000190d0400a986 */ /* 0x0001e2000c101114 */
[C---:B------:R-:W-:Y:S02]  /*4b30*/  ISETP.GE.AND P3, PT, R25.reuse, 0x29, PT ;  /* 0x000000291900780c */ /* 0x040fe40003f66270 */
[----:B-1----:R-:W-:Y:S01]  /*4b40*/  F2FP.SATFINITE.E4M3.F32.PACK_AB_MERGE_C R15, RZ, R22, RZ ;  /* 0x00000016ff0f723e */ /* 0x002fe200048070ff */
[----:B------:R-:W-:Y:S01]  /*4b50*/  @!P5 STG.E.U8 desc[UR20][R2.64+0x20], R23 ;  /* 0x000020170200d986 */ /* 0x000fe2000c101114 */
[----:B------:R-:W-:-:S02]  /*4b60*/  ISETP.GE.AND P2, PT, R25, 0x2a, PT ;  /* 0x0000002a1900780c */ /* 0x000fc40003f46270 */
[C---:B------:R-:W-:Y:S01]  /*4b70*/  ISETP.LT.OR P0, PT, R24.reuse, 0x9, !P0 ;  /* 0x000000091800780c */ /* 0x040fe20004701670 */
[----:B------:R1:W-:Y:S01]  /*4b80*/  @!P6 STG.E.U8 desc[UR20][R2.64+0x21], R15 ;  /* 0x0000210f0200e986 */ /* 0x0003e2000c101114 */
[C---:B------:R-:W-:Y:S02]  /*4b90*/  ISETP.LT.OR P5, PT, R24.reuse, 0x1, !P3 ;  /* 0x000000011800780c */ /* 0x040fe40005fa1670 */
[C---:B------:R-:W-:Y:S02]  /*4ba0*/  ISETP.LT.OR P6, PT, R24.reuse, 0x1, !P2 ;  /* 0x000000011800780c */ /* 0x040fe400057c1670 */
[C---:B------:R-:W-:Y:S02]  /*4bb0*/  ISETP.LT.OR P3, PT, R24.reuse, 0x9, !P3 ;  /* 0x000000091800780c */ /* 0x040fe40005f61670 */
[----:B------:R-:W-:Y:S02]  /*4bc0*/  ISETP.LT.OR P2, PT, R24, 0x9, !P2 ;  /* 0x000000091800780c */ /* 0x000fe40005741670 */
[----:B------:R-:W-:-:S02]  /*4bd0*/  F2FP.SATFINITE.E4M3.F32.PACK_AB_MERGE_C R21, RZ, R21, RZ ;  /* 0x00000015ff15723e */ /* 0x000fc400048070ff */
[----:B0-----:R-:W-:Y:S02]  /*4be0*/  F2FP.SATFINITE.E4M3.F32.PACK_AB_MERGE_C R13, RZ, R18, RZ ;  /* 0x00000012ff0d723e */ /* 0x001fe400048070ff */
[----:B------:R-:W-:Y:S01]  /*4bf0*/  F2FP.SATFINITE.E4M3.F32.PACK_AB_MERGE_C R19, RZ, R19, RZ ;  /* 0x00000013ff13723e */ /* 0x000fe200048070ff */
[----:B------:R0:W-:Y:S01]  /*4c00*/  @!P1 STG.E.U8 desc[UR20][R4.64+0x20], R21 ;  /* 0x0000201504009986 */ /* 0x0001e2000c101114 */
[----:B-1----:R-:W-:Y:S02]  /*4c10*/  F2FP.SATFINITE.E4M3.F32.PACK_AB_MERGE_C R15, RZ, R16, RZ ;  /* 0x00000010ff0f723e */ /* 0x002fe400048070ff */
[----:B------:R-:W-:Y:S01]  /*4c20*/  F2FP.SATFINITE.E4M3.F32.PACK_AB_MERGE_C R17, RZ, R17, RZ ;  /* 0x00000011ff11723e */ /* 0x000fe200048070ff */
[----:B------:R0:W-:Y:S01]  /*4c30*/  @!P0 STG.E.U8 desc[UR20][R4.64+0x21], R13 ;  /* 0x0000210d04008986 */ /* 0x0001e2000c101114 */
[----:B------:R-:W-:-:S03]  /*4c40*/  F2FP.SATFINITE.E4M3.F32.PACK_AB_MERGE_C R23, RZ, R10, RZ ;  /* 0x0000000aff17723e */ /* 0x000fc600048070ff */
[----:B------:R0:W-:Y:S04]  /*4c50*/  @!P5 STG.E.U8 desc[UR20][R2.64+0x28], R19 ;  /* 0x000028130200d986 */ /* 0x0001e8000c101114 */
[----:B------:R0:W-:Y:S04]  /*4c60*/  @!P6 STG.E.U8 desc[UR20][R2.64+0x29], R15 ;  /* 0x0000290f0200e986 */ /* 0x0001e8000c101114 */
[----:B------:R0:W-:Y:S04]  /*4c70*/  @!P3 STG.E.U8 desc[UR20][R4.64+0x28], R17 ;  /* 0x000028110400b986 */ /* 0x0001e8000c101114 */
[----:B------:R0:W-:Y:S02]  /*4c80*/  @!P2 STG.E.U8 desc[UR20][R4.64+0x29], R23 ;  /* 0x000029170400a986 */ /* 0x0001e4000c101114 */
.L_x_81:
[----:B------:R-:W-:Y:S05]  /*4c90*/  BSYNC B0 ;  /* 0x0000000000007941 */ /* 0x000fea0003800000 */
.L_x_31:
[----:B------:R-:W-:Y:S01]  /*4ca0*/  ULDC UR6, c[0x0][0xc] ;  /* 0x0000030000067ab9 */ /* 0x000fe20000000800 */
[----:B------:R-:W-:Y:S01]  /*4cb0*/  ULDC UR7, c[0x0][0x10] ;  /* 0x0000040000077ab9 */ /* 0x000fe20000000800 */
[----:B0-----:R-:W0:Y:S01]  /*4cc0*/  LDC R5, c[0x0][0x14] ;  /* 0x00000500ff057b82 */ /* 0x001e220000000800 */
[----:B------:R-:W-:Y:S01]  /*4cd0*/  UIMAD.WIDE.U32 UR6, UR6, UR7, URZ ;  /* 0x00000007060672a5 */ /* 0x000fe2000f8e003f */
[----:B-----5:R-:W-:Y:S02]  /*4ce0*/  IMAD.MOV.U32 R2, RZ, RZ, R0 ;  /* 0x000000ffff027224 */ /* 0x020fe400078e0000 */
[----:B------:R-:W-:Y:S02]  /*4cf0*/  IMAD.MOV.U32 R3, RZ, RZ, R9 ;  /* 0x000000ffff037224 */ /* 0x000fe400078e0009 */
[----:B------:R-:W-:Y:S02]  /*4d00*/  IMAD.MOV.U32 R12, RZ, RZ, -0x1 ;  /* 0xffffffffff0c7424 */ /* 0x000fe400078e00ff */
[----:B------:R-:W-:-:S02]  /*4d10*/  IMAD.MOV.U32 R53, RZ, RZ, -0x1 ;  /* 0xffffffffff357424 */ /* 0x000fc400078e00ff */
[----:B0-----:R-:W-:-:S04]  /*4d20*/  IMAD.WIDE.U32 R2, R5, UR6, R2 ;  /* 0x0000000605027c25 */ /* 0x001fc8000f8e0002 */
[----:B------:R-:W-:Y:S01]  /*4d30*/  IMAD R5, R5, UR7, RZ ;  /* 0x0000000705057c24 */ /* 0x000fe2000f8e02ff */
[----:B------:R-:W-:Y:S01]  /*4d40*/  ULDC.64 UR6, c[0x0][0x650] ;  /* 0x0001940000067ab9 */ /* 0x000fe20000000a00 */
[----:B------:R-:W-:Y:S01]  /*4d50*/  IMAD.MOV.U32 R0, RZ, RZ, R2 ;  /* 0x000000ffff007224 */ /* 0x000fe200078e0002 */
[----:B------:R-:W-:Y:S01]  /*4d60*/  ISETP.GE.U32.AND P0, PT, R2, UR6, PT ;  /* 0x0000000602007c0c */ /* 0x000fe2000bf06070 */
[----:B------:R-:W-:Y:S01]  /*4d70*/  IMAD.IADD R9, R3, 0x1, R5 ;  /* 0x0000000103097824 */ /* 0x000fe200078e0205 */
[----:B------:R-:W-:-:S04]  /*4d80*/  PRMT R3, RZ, 0x7610, R3 ;  /* 0x00007610ff037816 */ /* 0x000fc80000000003 */
[----:B------:R-:W-:-:S13]  /*4d90*/  ISETP.GE.U32.AND.EX P0, PT, R9, UR7, PT, P0 ;  /* 0x0000000709007c0c */ /* 0x000fda000bf06100 */
[----:B------:R-:W-:Y:S05]  /*4da0*/  @P0 BRA `(.L_x_82) ;  /* 0x0000000400640947 */ /* 0x000fea0003800000 */
[----:B------:R-:W0:Y:S01]  /*4db0*/  S2R R16, SR_CTAID.X ;  /* 0x0000000000107919 */ /* 0x000e220000002500 */
[----:B-1234-:R-:W1:Y:S01]  /*4dc0*/  LDC.64 R14, c[0x0][0x628] ;  /* 0x00018a00ff0e7b82 */ /* 0x01ee620000000a00 */
[----:B------:R-:W-:Y:S01]  /*4dd0*/  ULDC UR6, c[0x0][0x150] ;  /* 0x0000540000067ab9 */ /* 0x000fe20000000800 */
[----:B------:R-:W-:Y:S01]  /*4de0*/  IMAD.MOV.U32 R12, RZ, RZ, R0 ;  /* 0x000000ffff0c7224 */ /* 0x000fe200078e0000 */
[----:B------:R-:W2:Y:S01]  /*4df0*/  S2R R22, SR_CTAID.Y ;  /* 0x0000000000167919 */ /* 0x000ea20000002600 */
[----:B------:R-:W-:-:S04]  /*4e00*/  IMAD.MOV.U32 R13, RZ, RZ, R9 ;  /* 0x000000ffff0d7224 */ /* 0x000fc800078e0009 */
[----:B------:R-:W3:Y:S08]  /*4e10*/  LDC R21, c[0x0][0x144] ;  /* 0x00005100ff157b82 */ /* 0x000ef00000000800 */
[----:B------:R-:W4:Y:S08]  /*4e20*/  LDC R10, c[0x0][0x630] ;  /* 0x00018c00ff0a7b82 */ /* 0x000f300000000800 */
[----:B------:R-:W2:Y:S01]  /*4e30*/  LDC.64 R18, c[0x0][0x620] ;  /* 0x00018800ff127b82 */ /* 0x000ea20000000a00 */
[----:B-1----:R-:W-:-:S04]  /*4e40*/  ISETP.NE.U32.AND P0, PT, R14, RZ, PT ;  /* 0x000000ff0e00720c */ /* 0x002fc80003f05070 */
[----:B------:R-:W-:Y:S02]  /*4e50*/  ISETP.NE.AND.EX P0, PT, R15, RZ, PT, P0 ;  /* 0x000000ff0f00720c */ /* 0x000fe40003f05300 */
[----:B0-----:R-:W-:-:S05]  /*4e60*/  I2FP.F32.U32 R2, R16 ;  /* 0x0000001000027245 */ /* 0x001fca0000201000 */
[----:B------:R-:W-:-:S04]  /*4e70*/  FMUL R2, R2, UR6 ;  /* 0x0000000602027c20 */ /* 0x000fc80008400000 */
[----:B------:R0:W1:Y:S02]  /*4e80*/  F2I.U32.TRUNC.NTZ R20, R2 ;  /* 0x0000000200147305 */ /* 0x000064000020f000 */
[----:B---34-:R-:W-:Y:S05]  /*4e90*/  @!P0 BRA `(.L_x_83) ;  /* 0x0000000000288947 */ /* 0x018fea0003800000 */
[----:B------:R-:W3:Y:S02]  /*4ea0*/  LDC R3, c[0x0][0x634] ;  /* 0x00018d00ff037b82 */ /* 0x000ee40000000800 */
[----:B---3--:R-:W-:-:S05]  /*4eb0*/  IADD3 R13, P0, R0, R3, RZ ;  /* 0x00000003000d7210 */ /* 0x008fca0007f1e0ff */
[----:B------:R-:W-:-:S04]  /*4ec0*/  IMAD.X R17, RZ, RZ, R9, P0 ;  /* 0x000000ffff117224 */ /* 0x000fc800000e0609 */
[----:B0-----:R-:W-:-:S04]  /*4ed0*/  IMAD.WIDE.U32 R2, R17, R14, RZ ;  /* 0x0000000e11027225 */ /* 0x001fc800078e00ff */
[----:B------:R-:W-:-:S04]  /*4ee0*/  IMAD.WIDE.U32 R4, P0, R13, R15, R2 ;  /* 0x0000000f0d047225 */ /* 0x000fc80007800002 */
[----:B------:R-:W-:-:S04]  /*4ef0*/  IMAD.WIDE.U32 R2, R13, R14, RZ ;  /* 0x0000000e0d027225 */ /* 0x000fc800078e00ff */
[----:B------:R-:W-:Y:S01]  /*4f00*/  IMAD.X R13, RZ, RZ, RZ, P0 ;  /* 0x000000ffff0d7224 */ /* 0x000fe200000e06ff */
[----:B------:R-:W-:Y:S01]  /*4f10*/  IADD3 RZ, P0, R3, R4, RZ ;  /* 0x0000000403ff7210 */ /* 0x000fe20007f1e0ff */
[----:B------:R-:W-:-:S04]  /*4f20*/  IMAD.MOV.U32 R12, RZ, RZ, R5 ;  /* 0x000000ffff0c7224 */ /* 0x000fc800078e0005 */
[----:B------:R-:W-:-:S08]  /*4f30*/  IMAD.WIDE.U32.X R12, R17, R15, R12, P0 ;  /* 0x0000000f110c7225 */ /* 0x000fd000000e040c */
.L_x_83:
[-CC-:B------:R-:W-:Y:S01]  /*4f40*/  SHF.R.U64 R53, R12, R10.reuse, R13.reuse ;  /* 0x0000000a0c357219 */ /* 0x180fe2000000120d */
[----:B------:R-:W3:Y:S01]  /*4f50*/  LDC.64 R28, c[0x0][0x640] ;  /* 0x00019000ff1c7b82 */ /* 0x000ee20000000a00 */
[----:B0-----:R-:W-:Y:S01]  /*4f60*/  SHF.R.U32.HI R2, RZ, R10, R13 ;  /* 0x0000000aff027219 */ /* 0x001fe2000001160d */
[----:B-1----:R-:W-:Y:S01]  /*4f70*/  IMAD.MOV R20, RZ, RZ, -R20 ;  /* 0x000000ffff147224 */ /* 0x002fe200078e0a14 */
[----:B------:R-:W-:Y:S01]  /*4f80*/  IADD3 R5, P0, RZ, -R53, RZ ;  /* 0x80000035ff057210 */ /* 0x000fe20007f1e0ff */
[----:B------:R-:W-:Y:S01]  /*4f90*/  ULDC UR6, c[0x0][0x154] ;  /* 0x0000550000067ab9 */ /* 0x000fe20000000800 */
[----:B------:R-:W-:Y:S02]  /*4fa0*/  IMAD.MOV.U32 R13, RZ, RZ, 0x1 ;  /* 0x00000001ff0d7424 */ /* 0x000fe400078e00ff */
[----:B------:R-:W-:Y:S01]  /*4fb0*/  IMAD R21, R21, R20, R16 ;  /* 0x0000001415157224 */ /* 0x000fe200078e0210 */
[----:B------:R-:W0:Y:S01]  /*4fc0*/  LDC R12, c[0x0][0x618] ;  /* 0x00018600ff0c7b82 */ /* 0x000e220000000800 */
[----:B------:R-:W-:-:S02]  /*4fd0*/  IMAD.X R3, RZ, RZ, ~R2, P0 ;  /* 0x000000ffff037224 */ /* 0x000fc400000e0e02 */
[----:B------:R-:W-:Y:S02]  /*4fe0*/  IMAD.MOV.U32 R2, RZ, RZ, R0 ;  /* 0x000000ffff027224 */ /* 0x000fe400078e0000 */
[-C--:B--2---:R-:W-:Y:S02]  /*4ff0*/  IMAD R4, R3, R18.reuse, RZ ;  /* 0x0000001203047224 */ /* 0x084fe400078e02ff */
[----:B------:R-:W-:Y:S01]  /*5000*/  IMAD.MOV.U32 R3, RZ, RZ, R9 ;  /* 0x000000ffff037224 */ /* 0x000fe200078e0009 */
[----:B------:R-:W1:Y:S01]  /*5010*/  LDC R24, c[0x0][0x608] ;  /* 0x00018200ff187b82 */ /* 0x000e620000000800 */
[----:B------:R-:W-:-:S04]  /*5020*/  IMAD.WIDE.U32 R2, R5, R18, R2 ;  /* 0x0000001205027225 */ /* 0x000fc800078e0002 */
[----:B------:R-:W-:-:S03]  /*5030*/  IMAD R5, R5, R19, R4 ;  /* 0x0000001305057224 */ /* 0x000fc600078e0204 */
[----:B------:R-:W2:Y:S01]  /*5040*/  LDC R26, c[0x0][0x658] ;  /* 0x00019600ff1a7b82 */ /* 0x000ea20000000800 */
[----:B------:R-:W-:Y:S01]  /*5050*/  I2FP.F32.U32 R4, R22 ;  /* 0x0000001600047245 */ /* 0x000fe20000201000 */
[----:B------:R-:W-:Y:S01]  /*5060*/  IMAD.IADD R3, R3, 0x1, R5 ;  /* 0x0000000103037824 */ /* 0x000fe200078e0205 */
[----:B---3--:R-:W-:Y:S01]  /*5070*/  ISETP.NE.U32.AND P0, PT, R28, RZ, PT ;  /* 0x000000ff1c00720c */ /* 0x008fe20003f05070 */
[----:B------:R-:W-:Y:S02]  /*5080*/  IMAD.MOV.U32 R5, RZ, RZ, -0x1 ;  /* 0xffffffffff057424 */ /* 0x000fe400078e00ff */
[----:B------:R-:W-:Y:S02]  /*5090*/  FMUL R4, R4, UR6 ;  /* 0x0000000604047c20 */ /* 0x000fe40008400000 */
[----:B------:R-:W3:Y:S01]  /*50a0*/  LDC R19, c[0x0][0x148] ;  /* 0x00005200ff137b82 */ /* 0x000ee20000000800 */
[----:B0-----:R-:W-:Y:S01]  /*50b0*/  SHF.R.U64 R14, R2, R12, R3 ;  /* 0x0000000c020e7219 */ /* 0x001fe20000001203 */
[----:B------:R0:W4:Y:S01]  /*50c0*/  F2I.U32.TRUNC.NTZ R17, R4 ;  /* 0x0000000400117305 */ /* 0x000122000020f000 */
[----:B------:R-:W-:-:S02]  /*50d0*/  ISETP.NE.AND.EX P0, PT, R29, RZ, PT, P0 ;  /* 0x000000ff1d00720c */ /* 0x000fc40003f05300 */
[----:B------:R-:W-:-:S03]  /*50e0*/  SHF.R.U32.HI R3, RZ, R12, R3 ;  /* 0x0000000cff037219 */ /* 0x000fc60000011603 */
[----:B------:R-:W0:Y:S01]  /*50f0*/  LDC R18, c[0x0][0x600] ;  /* 0x00018000ff127b82 */ /* 0x000e220000000800 */
[-CC-:B-1----:R-:W-:Y:S02]  /*5100*/  SHF.R.U64 R10, R14, R24.reuse, R3.reuse ;  /* 0x000000180e0a7219 */ /* 0x182fe40000001203 */
[----:B------:R-:W-:-:S05]  /*5110*/  SHF.R.U32.HI R3, RZ, R24, R3 ;  /* 0x00000018ff037219 */ /* 0x000fca0000011603 */
[----:B------:R-:W1:Y:S01]  /*5120*/  LDC R20, c[0x0][0x648] ;  /* 0x00019200ff147b82 */ /* 0x000e620000000800 */
[-CC-:B--2---:R-:W-:Y:S02]  /*5130*/  SHF.R.U64 R16, R10, R26.reuse, R3.reuse ;  /* 0x0000001a0a107219 */ /* 0x184fe40000001203 */
[-C--:B------:R-:W-:Y:S02]  /*5140*/  SHF.L.U32 R5, R5, R26.reuse, RZ ;  /* 0x0000001a05057219 */ /* 0x080fe400000006ff */
[-C--:B------:R-:W-:Y:S01]  /*5150*/  SHF.R.U32.HI R3, RZ, R26.reuse, R3 ;  /* 0x0000001aff037219 */ /* 0x080fe20000011603 */
[----:B------:R-:W-:Y:S01]  /*5160*/  IMAD.MOV.U32 R2, RZ, RZ, R16 ;  /* 0x000000ffff027224 */ /* 0x000fe200078e0010 */
[----:B------:R-:W-:Y:S01]  /*5170*/  SHF.L.U32 R26, R13, R26, RZ ;  /* 0x0000001a0d1a7219 */ /* 0x000fe200000006ff */
[----:B------:R-:W2:Y:S01]  /*5180*/  LDC R25, c[0x0][0x638] ;  /* 0x00018e00ff197b82 */ /* 0x000ea20000000800 */
[----:B------:R-:W-:-:S07]  /*5190*/  LOP3.LUT R23, RZ, R5, RZ, 0x33, !PT ;  /* 0x00000005ff177212 */ /* 0x000fce00078e33ff */
[----:B------:R-:W0:Y:S01]  /*51a0*/  LDC R27, c[0x0][0x610] ;  /* 0x00018400ff1b7b82 */ /* 0x000e220000000800 */
[----:B----4-:R-:W-:Y:S05]  /*51b0*/  @!P0 BRA `(.L_x_84) ;  /* 0x0000000000288947 */ /* 0x010fea0003800000 */
[----:B------:R-:W4:Y:S02]  /*51c0*/  LDC R13, c[0x0][0x64c] ;  /* 0x00019300ff0d7b82 */ /* 0x000f240000000800 */
[----:B----4-:R-:W-:-:S05]  /*51d0*/  IADD3 R13, P0, R16, R13, RZ ;  /* 0x0000000d100d7210 */ /* 0x010fca0007f1e0ff */
[----:B------:R-:W-:-:S04]  /*51e0*/  IMAD.X R15, RZ, RZ, R3, P0 ;  /* 0x000000ffff0f7224 */ /* 0x000fc800000e0603 */
[----:B------:R-:W-:-:S04]  /*51f0*/  IMAD.WIDE.U32 R2, R15, R28, RZ ;  /* 0x0000001c0f027225 */ /* 0x000fc800078e00ff */
[----:B0-----:R-:W-:-:S04]  /*5200*/  IMAD.WIDE.U32 R4, P0, R13, R29, R2 ;  /* 0x0000001d0d047225 */ /* 0x001fc80007800002 */
[----:B------:R-:W-:-:S04]  /*5210*/  IMAD.WIDE.U32 R2, R13, R28, RZ ;  /* 0x0000001c0d027225 */ /* 0x000fc800078e00ff */
[----:B------:R-:W-:Y:S01]  /*5220*/  IMAD.X R13, RZ, RZ, RZ, P0 ;  /* 0x000000ffff0d7224 */ /* 0x000fe200000e06ff */
[----:B------:R-:W-:Y:S01]  /*5230*/  IADD3 RZ, P0, R3, R4, RZ ;  /* 0x0000000403ff7210 */ /* 0x000fe20007f1e0ff */
[----:B------:R-:W-:-:S04]  /*5240*/  IMAD.MOV.U32 R12, RZ, RZ, R5 ;  /* 0x000000ffff0c7224 */ /* 0x000fc800078e0005 */
[----:B------:R-:W-:-:S08]  /*5250*/  IMAD.WIDE.U32.X R2, R15, R29, R12, P0 ;  /* 0x0000001d0f027225 */ /* 0x000fd000000e040c */
.L_x_84:
[----:B-1----:R-:W-:Y:S01]  /*5260*/  SHF.R.U64 R2, R2, R20, R3 ;  /* 0x0000001402027219 */ /* 0x002fe20000001203 */
[----:B0-----:R-:W-:Y:S01]  /*5270*/  VIADD R13, R18, 0xffffffff ;  /* 0xffffffff120d7836 */ /* 0x001fe20000000000 */
[----:B------:R-:W-:Y:S01]  /*5280*/  LOP3.LUT R5, R10, R23, RZ, 0xc0, !PT ;  /* 0x000000170a057212 */ /* 0x000fe200078ec0ff */
[----:B------:R-:W-:Y:S02]  /*5290*/  IMAD.MOV R17, RZ, RZ, -R17 ;  /* 0x000000ffff117224 */ /* 0x000fe400078e0a11 */
[----:B------:R-:W-:Y:S02]  /*52a0*/  IMAD.MOV R3, RZ, RZ, -R2 ;  /* 0x000000ffff037224 */ /* 0x000fe400078e0a02 */
[----:B------:R-:W-:Y:S01]  /*52b0*/  IMAD R20, R26, R2, R5 ;  /* 0x000000021a147224 */ /* 0x000fe200078e0205 */
[----:B------:R-:W-:Y:S01]  /*52c0*/  LOP3.LUT R5, R14, R13, RZ, 0xc0, !PT ;  /* 0x0000000d0e057212 */ /* 0x000fe200078ec0ff */
[----:B---3--:R-:W-:Y:S02]  /*52d0*/  @P4 IMAD R21, R19, R17, R22 ;  /* 0x0000001113154224 */ /* 0x008fe400078e0216 */
[----:B--2---:R-:W-:-:S02]  /*52e0*/  IMAD R2, R3, R25, R16 ;  /* 0x0000001903027224 */ /* 0x004fc400078e0210 */
[----:B------:R-:W-:Y:S02]  /*52f0*/  IMAD R20, R20, R27, R21 ;  /* 0x0000001b14147224 */ /* 0x000fe400078e0215 */
[----:B------:R-:W-:Y:S02]  /*5300*/  IMAD R5, R2, R18, R5 ;  /* 0x0000001202057224 */ /* 0x000fe400078e0205 */
[----:B------:R-:W-:-:S03]  /*5310*/  IMAD.MOV.U32 R3, RZ, RZ, 0x1 ;  /* 0x00000001ff037424 */ /* 0x000fc600078e00ff */
[----:B------:R-:W-:Y:S02]  /*5320*/  SEL R12, R5, R20, !P4 ;  /* 0x00000014050c7207 */ /* 0x000fe40006000000 */
[----:B------:R-:W-:-:S07]  /*5330*/  SEL R20, R20, R5, !P4 ;  /* 0x0000000514147207 */ /* 0x000fce0006000000 */
.L_x_82:
[----:B------:R-:W-:-:S13]  /*5340*/  LOP3.LUT P0, RZ, R3, 0xff, RZ, 0xc0, !PT ;  /* 0x000000ff03ff7812 */ /* 0x000fda000780c0ff */
[----:B------:R-:W-:Y:S05]  /*5350*/  @P0 BRA `(.L_x_85) ;  /* 0xffffffbc00040947 */ /* 0x000fea000383ffff */
[----:B------:R-:W-:Y:S05]  /*5360*/  EXIT ;  /* 0x000000000000794d */ /* 0x000fea0003800000 */
.L_x_3:
[----:B0-----:R-:W-:Y:S01]  /*5370*/  ULDC.64 UR4, c[0x0][0x650] ;  /* 0x0001940000047ab9 */ /* 0x001fe20000000a00 */
        /* <DEDUP_REMOVED lines=25> */
.L_x_87:
[-CC-:B------:R-:W-:Y:S01]  /*5510*/  SHF.R.U64 R16, R14, R10.reuse, R15.reuse ;  /* 0x0000000a0e107219 */ /* 0x180fe2000000120f */
[----:B------:R-:W0:Y:S01]  /*5520*/  LDC.64 R24, c[0x0][0x640] ;  /* 0x00019000ff187b82 */ /* 0x000e220000000a00 */
[----:B------:R-:W-:Y:S01]  /*5530*/  SHF.R.U32.HI R5, RZ, R10, R15 ;  /* 0x0000000aff057219 */ /* 0x000fe2000001160f */
[----:B------:R-:W-:Y:S01]  /*5540*/  IMAD.MOV.U32 R6, RZ, RZ, R0 ;  /* 0x000000ffff067224 */ /* 0x000fe200078e0000 */
[----:B------:R-:W-:Y:S01]  /*5550*/  IADD3 R13, P0, RZ, -R16, RZ ;  /* 0x80000010ff0d7210 */ /* 0x000fe20007f1e0ff */
[----:B------:R-:W-:Y:S01]  /*5560*/  IMAD.MOV.U32 R7, RZ, RZ, R9 ;  /* 0x000000ffff077224 */ /* 0x000fe200078e0009 */
[----:B------:R-:W-:Y:S01]  /*5570*/  I2FP.F32.U32 R10, R4 ;  /* 0x00000004000a7245 */ /* 0x000fe20000201000 */
[----:B------:R-:W-:Y:S02]  /*5580*/  ULDC UR4, c[0x0][0x150] ;  /* 0x0000540000047ab9 */ /* 0x000fe40000000800 */
[----:B------:R-:W1:Y:S01]  /*5590*/  LDC R12, c[0x0][0x618] ;  /* 0x00018600ff0c7b82 */ /* 0x000e620000000800 */
[----:B------:R-:W-:-:S02]  /*55a0*/  IMAD.X R5, RZ, RZ, ~R5, P0 ;  /* 0x000000ffff057224 */ /* 0x000fc400000e0e05 */
[----:B------:R-:W-:Y:S01]  /*55b0*/  FMUL R14, R10, UR4 ;  /* 0x000000040a0e7c20 */ /* 0x000fe20008400000 */
[----:B------:R-:W-:Y:S01]  /*55c0*/  IMAD.WIDE.U32 R6, R13, R20, R6 ;  /* 0x000000140d067225 */ /* 0x000fe200078e0006 */
[----:B------:R-:W-:-:S03]  /*55d0*/  ULDC UR4, c[0x0][0x154] ;  /* 0x0000550000047ab9 */ /* 0x000fc60000000800 */
[----:B------:R-:W-:Y:S01]  /*55e0*/  IMAD R10, R5, R20, RZ ;  /* 0x00000014050a7224 */ /* 0x000fe200078e02ff */
[----:B------:R-:W2:Y:S01]  /*55f0*/  LDC R15, c[0x0][0x144] ;  /* 0x00005100ff0f7b82 */ /* 0x000ea20000000800 */
[----:B------:R-:W3:Y:S02]  /*5600*/  F2I.U32.TRUNC.NTZ R14, R14 ;  /* 0x0000000e000e7305 */ /* 0x000ee4000020f000 */
[----:B------:R-:W-:-:S04]  /*5610*/  IMAD R5, R13, R21, R10 ;  /* 0x000000150d057224 */ /* 0x000fc800078e020a */
[----:B------:R-:W-:Y:S01]  /*5620*/  IMAD.IADD R5, R7, 0x1, R5 ;  /* 0x0000000107057824 */ /* 0x000fe200078e0205 */
[----:B------:R-:W4:Y:S01]  /*5630*/  LDC R20, c[0x0][0x608] ;  /* 0x00018200ff147b82 */ /* 0x000f220000000800 */
[----:B------:R-:W-:Y:S02]  /*5640*/  I2FP.F32.U32 R7, R3 ;  /* 0x0000000300077245 */ /* 0x000fe40000201000 */
[----:B0-----:R-:W-:-:S03]  /*5650*/  ISETP.NE.U32.AND P0, PT, R24, RZ, PT ;  /* 0x000000ff1800720c */ /* 0x001fc60003f05070 */
[----:B------:R-:W-:Y:S01]  /*5660*/  FMUL R7, R7, UR4 ;  /* 0x0000000407077c20 */ /* 0x000fe20008400000 */
[----:B------:R-:W-:Y:S01]  /*5670*/  ISETP.NE.AND.EX P0, PT, R25, RZ, PT, P0 ;  /* 0x000000ff1900720c */ /* 0x000fe20003f05300 */
[----:B------:R-:W0:Y:S01]  /*5680*/  LDC R13, c[0x0][0x658] ;  /* 0x00019600ff0d7b82 */ /* 0x000e220000000800 */
[-CC-:B-1----:R-:W-:Y:S01]  /*5690*/  SHF.R.U64 R10, R6, R12.reuse, R5.reuse ;  /* 0x0000000c060a7219 */ /* 0x182fe20000001205 */
[----:B---3--:R-:W-:Y:S01]  /*56a0*/  IMAD.MOV R6, RZ, RZ, -R14 ;  /* 0x000000ffff067224 */ /* 0x008fe200078e0a0e */
[----:B------:R-:W-:Y:S01]  /*56b0*/  SHF.R.U32.HI R5, RZ, R12, R5 ;  /* 0x0000000cff057219 */ /* 0x000fe20000011605 */
[----:B------:R1:W3:Y:S01]  /*56c0*/  F2I.U32.TRUNC.NTZ R14, R7 ;  /* 0x00000007000e7305 */ /* 0x0002e2000020f000 */
[----:B------:R-:W-:-:S03]  /*56d0*/  IMAD.MOV.U32 R12, RZ, RZ, -0x1 ;  /* 0xffffffffff0c7424 */ /* 0x000fc600078e00ff */
[----:B------:R-:W1:Y:S01]  /*56e0*/  LDC R18, c[0x0][0x148] ;  /* 0x00005200ff127b82 */ /* 0x000e620000000800 */
[----:B--2---:R-:W-:Y:S02]  /*56f0*/  IMAD R23, R15, R6, R4 ;  /* 0x000000060f177224 */ /* 0x004fe400078e0204 */
[----:B------:R-:W-:-:S05]  /*5700*/  IMAD.MOV.U32 R6, RZ, RZ, 0x1 ;  /* 0x00000001ff067424 */ /* 0x000fca00078e00ff */
[----:B------:R-:W2:Y:S01]  /*5710*/  LDC R21, c[0x0][0x600] ;  /* 0x00018000ff157b82 */ /* 0x000ea20000000800 */
[-CC-:B----4-:R-:W-:Y:S02]  /*5720*/  SHF.R.U64 R17, R10, R20.reuse, R5.reuse ;  /* 0x000000140a117219 */ /* 0x190fe40000001205 */
[----:B------:R-:W-:-:S05]  /*5730*/  SHF.R.U32.HI R4, RZ, R20, R5 ;  /* 0x00000014ff047219 */ /* 0x000fca0000011605 */
[----:B------:R-:W4:Y:S01]  /*5740*/  LDC R22, c[0x0][0x648] ;  /* 0x00019200ff167b82 */ /* 0x000f220000000800 */
[-CC-:B0-----:R-:W-:Y:S02]  /*5750*/  SHF.R.U64 R19, R17, R13.reuse, R4.reuse ;  /* 0x0000000d11137219 */ /* 0x181fe40000001204 */
[-C--:B------:R-:W-:Y:S02]  /*5760*/  SHF.L.U32 R12, R12, R13.reuse, RZ ;  /* 0x0000000d0c0c7219 */ /* 0x080fe400000006ff */
[-C--:B------:R-:W-:Y:S01]  /*5770*/  SHF.R.U32.HI R5, RZ, R13.reuse, R4 ;  /* 0x0000000dff057219 */ /* 0x080fe20000011604 */
[----:B------:R-:W-:Y:S01]  /*5780*/  IMAD.MOV.U32 R4, RZ, RZ, R19 ;  /* 0x000000ffff047224 */ /* 0x000fe200078e0013 */
[----:B------:R-:W-:Y:S01]  /*5790*/  SHF.L.U32 R20, R6, R13, RZ ;  /* 0x0000000d06147219 */ /* 0x000fe200000006ff */
[----:B------:R-:W0:Y:S01]  /*57a0*/  LDC R26, c[0x0][0x638] ;  /* 0x00018e00ff1a7b82 */ /* 0x000e220000000800 */
[----:B------:R-:W-:-:S07]  /*57b0*/  LOP3.LUT R28, RZ, R12, RZ, 0x33, !PT ;  /* 0x0000000cff1c7212 */ /* 0x000fce00078e33ff */
[----:B------:R-:W0:Y:S01]  /*57c0*/  LDC R27, c[0x0][0x610] ;  /* 0x00018400ff1b7b82 */ /* 0x000e220000000800 */
[----:B-1-3--:R-:W-:Y:S05]  /*57d0*/  @!P0 BRA `(.L_x_88) ;  /* 0x0000000000288947 */ /* 0x00afea0003800000 */
[----:B------:R-:W1:Y:S02]  /*57e0*/  LDC R4, c[0x0][0x64c] ;  /* 0x00019300ff047b82 */ /* 0x000e640000000800 */
[----:B-1----:R-:W-:-:S05]  /*57f0*/  IADD3 R13, P0, R19, R4, RZ ;  /* 0x00000004130d7210 */ /* 0x002fca0007f1e0ff */
        /* <DEDUP_REMOVED lines=8> */
.L_x_88:
[----:B----4-:R-:W-:Y:S01]  /*5880*/  SHF.R.U64 R5, R4, R22, R5 ;  /* 0x0000001604057219 */ /* 0x010fe20000001205 */
        /* <DEDUP_REMOVED lines=10> */
[----:B------:R-:W-:Y:S02]  /*5930*/  IMAD.MOV.U32 R7, RZ, RZ, 0x1 ;  /* 0x00000001ff077424 */ /* 0x000fe400078e00ff */
[----:B------:R-:W-:Y:S01]  /*5940*/  IMAD.MOV.U32 R6, RZ, RZ, R16 ;  /* 0x000000ffff067224 */ /* 0x000fe200078e0010 */
[----:B------:R-:W-:Y:S02]  /*5950*/  SEL R17, R3, R14, !P4 ;  /* 0x0000000e03117207 */ /* 0x000fe40006000000 */
[----:B------:R-:W-:-:S07]  /*5960*/  SEL R14, R14, R3, !P4 ;  /* 0x000000030e0e7207 */ /* 0x000fce0006000000 */
.L_x_86:
[----:B------:R-:W-:-:S08]  /*5970*/  NOP ;  /* 0x0000000000007918 */ /* 0x000fd00000000000 */
[----:B------:R-:W0:-:S00]  /*5980*/  USETMAXREG.DEALLOC.CTAPOOL 0x28 ;  /* 0x00000028000079c8 */ /* 0x000e0000080e0500 */
[----:B0-----:R-:W-:-:S13]  /*5990*/  ISETP.NE.AND P0, PT, R2, RZ, PT ;  /* 0x000000ff0200720c */ /* 0x001fda0003f05270 */
[----:B------:R-:W-:Y:S05]  /*59a0*/  @P0 EXIT ;  /* 0x000000000000094d */ /* 0x000fea0003800000 */
[----:B------:R-:W-:Y:S01]  /*59b0*/  LOP3.LUT P0, RZ, R7, 0xff, RZ, 0xc0, !PT ;  /* 0x000000ff07ff7812 */ /* 0x000fe2000780c0ff */
[----:B------:R-:W-:Y:S02]  /*59c0*/  IMAD.MOV.U32 R10, RZ, RZ, 0x1 ;  /* 0x00000001ff0a7424 */ /* 0x000fe400078e00ff */
[----:B------:R-:W-:-:S10]  /*59d0*/  IMAD.MOV.U32 R13, RZ, RZ, RZ ;  /* 0x000000ffff0d7224 */ /* 0x000fd400078e00ff */
[----:B------:R-:W-:Y:S05]  /*59e0*/  @!P0 BRA `(.L_x_89) ;  /* 0x0000000c00648947 */ /* 0x000fea0003800000 */
[----:B------:R-:W0:Y:S01]  /*59f0*/  LDC R2, c[0x0][0x28c] ;  /* 0x0000a300ff027b82 */ /* 0x000e220000000800 */
[----:B------:R-:W-:Y:S01]  /*5a00*/  ULDC UR5, c[0x0][0x658] ;  /* 0x0001960000057ab9 */ /* 0x000fe20000000800 */
[----:B------:R-:W-:Y:S01]  /*5a10*/  UMOV UR7, 0xffffffff ;  /* 0xffffffff00077882 */ /* 0x000fe20000000000 */
[----:B------:R-:W-:Y:S01]  /*5a20*/  ULDC UR6, c[0x0][0xc] ;  /* 0x0000030000067ab9 */ /* 0x000fe20000000800 */
[----:B------:R-:W-:Y:S01]  /*5a30*/  USHF.L.U32 UR9, UR7, UR5, URZ ;  /* 0x0000000507097299 */ /* 0x000fe2000800063f */
[C---:B------:R-:W-:Y:S01]  /*5a40*/  LOP3.LUT P2, RZ, R11.reuse, 0x7f, RZ, 0xc0, !PT ;  /* 0x0000007f0bff7812 */ /* 0x040fe2000784c0ff */
[----:B------:R-:W-:Y:S01]  /*5a50*/  UMOV UR8, 0x1 ;  /* 0x0000000100087882 */ /* 0x000fe20000000000 */
[----:B------:R-:W-:Y:S01]  /*5a60*/  ULDC UR7, c[0x0][0x10] ;  /* 0x0000040000077ab9 */ /* 0x000fe20000000800 */
[----:B------:R-:W-:Y:S01]  /*5a70*/  LOP3.LUT P0, RZ, R11, 0x1f, RZ, 0xc0, !PT ;  /* 0x0000001f0bff7812 */ /* 0x000fe2000780c0ff */
[----:B------:R-:W-:Y:S01]  /*5a80*/  UIMAD.WIDE.U32 UR6, UR6, UR7, URZ ;  /* 0x00000007060672a5 */ /* 0x000fe2000f8e003f */
[----:B------:R-:W-:Y:S01]  /*5a90*/  BSSY B0, `(.L_x_89) ;  /* 0x00000ce000007945 */ /* 0x000fe20003800000 */
[----:B------:R-:W-:Y:S01]  /*5aa0*/  USHF.L.U32 UR5, UR8, UR5, URZ ;  /* 0x0000000508057299 */ /* 0x000fe2000800063f */
[----:B------:R-:W-:Y:S01]  /*5ab0*/  IMAD.MOV.U32 R15, RZ, RZ, 0x1 ;  /* 0x00000001ff0f7424 */ /* 0x000fe200078e00ff */
[----:B------:R-:W-:Y:S01]  /*5ac0*/  LOP3.LUT R16, R8, 0x2, RZ, 0xfc, !PT ;  /* 0x0000000208107812 */ /* 0x000fe200078efcff */
[----:B------:R-:W-:Y:S01]  /*5ad0*/  ULDC UR8, c[0x0][0x14] ;  /* 0x0000050000087ab9 */ /* 0x000fe20000000800 */
[----:B------:R-:W-:Y:S01]  /*5ae0*/  PLOP3.LUT P0, PT, P0, P2, PT, 0x8a, 0x0 ;  /* 0x000000000000781c */ /* 0x000fe20000705172 */
[----:B------:R-:W-:Y:S01]  /*5af0*/  UIMAD.WIDE.U32 UR30, UR6, UR8, URZ ;  /* 0x00000008061e72a5 */ /* 0x000fe2000f8e003f */
[----:B------:R-:W-:Y:S01]  /*5b00*/  IMAD.MOV.U32 R10, RZ, RZ, 0x1 ;  /* 0x00000001ff0a7424 */ /* 0x000fe200078e00ff */
[----:B------:R-:W-:Y:S01]  /*5b10*/  UIMAD UR7, UR7, UR8, URZ ;  /* 0x00000008070772a4 */ /* 0x000fe2000f8e023f */
[----:B------:R-:W-:Y:S01]  /*5b20*/  IMAD.MOV.U32 R13, RZ, RZ, RZ ;  /* 0x000000ffff0d7224 */ /* 0x000fe200078e00ff */
[----:B------:R-:W-:Y:S01]  /*5b30*/  ULDC UR4, c[0x0][0x600] ;  /* 0x0001800000047ab9 */ /* 0x000fe20000000800 */
[----:B------:R-:W-:-:S02]  /*5b40*/  ULOP3.LUT UR6, URZ, UR9, URZ, 0x33, !UPT ;  /* 0x000000093f067292 */ /* 0x000fc4000f8e333f */
[----:B------:R-:W-:Y:S01]  /*5b50*/  UIADD3 UR4, UR4, -0x1, URZ ;  /* 0xffffffff04047890 */ /* 0x000fe2000fffe03f */
[----:B0-----:R-:W-:Y:S01]  /*5b60*/  VIADD R2, R2, 0xff ;  /* 0x000000ff02027836 */ /* 0x001fe20000000000 */
[----:B------:R-:W-:Y:S01]  /*5b70*/  UIADD3 UR7, UR31, UR7, URZ ;  /* 0x000000071f077290 */ /* 0x000fe2000fffe03f */
[----:B------:R-:W-:-:S03]  /*5b80*/  ULDC.64 UR38, c[0x0][0x198] ;  /* 0x0000660000267ab9 */ /* 0x000fc60000000a00 */
[----:B------:R-:W-:-:S04]  /*5b90*/  SHF.R.S32.HI R3, RZ, 0x1f, R2 ;  /* 0x0000001fff037819 */ /* 0x000fc80000011402 */
[----:B------:R-:W-:-:S04]  /*5ba0*/  LEA.HI R3, R3, R2, RZ, 0x8 ;  /* 0x0000000203037211 */ /* 0x000fc800078f40ff */
[----:B------:R-:W-:-:S05]  /*5bb0*/  SHF.R.S32.HI R12, RZ, 0x8, R3 ;  /* 0x00000008ff0c7819 */ /* 0x000fca0000011403 */
[----:B------:R-:W-:-:S07]  /*5bc0*/  VIADD R11, R12, 0x1 ;  /* 0x000000010c0b7836 */ /* 0x000fce0000000000 */
.L_x_101:
[----:B------:R-:W-:-:S03]  /*5bd0*/  UMOV UR8, 0xffffffff ;  /* 0xffffffff00087882 */ /* 0x000fc60000000000 */
[----:B------:R-:W-:Y:S05]  /*5be0*/  BRA.DIV UR8, `(.L_x_90) ;  /* 0x0000000e08f87947 */ /* 0x000fea000b800000 */
[----:B------:R-:W-:-:S13]  /*5bf0*/  ELECT P1, URZ, PT ;  /* 0x00000000003f782f */ /* 0x000fda0003820000 */
.L_x_113:
[----:B------:R-:W0:Y:S01]  /*5c00*/  LDC R2, c[0x0][0x28c] ;  /* 0x0000a300ff027b82 */ /* 0x000e220000000800 */
[----:B------:R-:W-:Y:S01]  /*5c10*/  BSSY B1, `(.L_x_91) ;  /* 0x0000043000017945 */ /* 0x000fe20003800000 */
[----:B0-----:R-:W-:-:S13]  /*5c20*/  ISETP.LT.OR P1, PT, R2, 0x1, !P1 ;  /* 0x000000010200780c */ /* 0x001fda0004f21670 */
[----:B------:R-:W-:Y:S05]  /*5c30*/  @P1 BRA `(.L_x_92) ;  /* 0x0000000400001947 */ /* 0x000fea0003800000 */
[----:B------:R-:W-:Y:S02]  /*5c40*/  IMAD.SHL.U32 R18, R14, 0x80, RZ ;  /* 0x000000800e127824 */ /* 0x000fe400078e00ff */
[----:B------:R-:W-:Y:S02]  /*5c50*/  IMAD R17, R17, 0x30, RZ ;  /* 0x0000003011117824 */ /* 0x000fe400078e02ff */
[----:B------:R-:W-:Y:S02]  /*5c60*/  IMAD.MOV.U32 R20, RZ, RZ, RZ ;  /* 0x000000ffff147224 */ /* 0x000fe400078e00ff */
[----:B------:R-:W-:Y:S02]  /*5c70*/  IMAD.MOV.U32 R2, RZ, RZ, R11 ;  /* 0x000000ffff027224 */ /* 0x000fe400078e000b */
[----:B------:R-:W-:Y:S02]  /*5c80*/  IMAD.MOV.U32 R3, RZ, RZ, R10 ;  /* 0x000000ffff037224 */ /* 0x000fe400078e000a */
[----:B------:R-:W-:-:S07]  /*5c90*/  IMAD.MOV.U32 R4, RZ, RZ, R13 ;  /* 0x000000ffff047224 */ /* 0x000fce00078e000d */
.L_x_96:
[----:B------:R-:W0:Y:S01]  /*5ca0*/  S2R R14, SR_CgaCtaId ;  /* 0x00000000000e7919 */ /* 0x000e220000008800 */
[----:B------:R-:W-:Y:S01]  /*5cb0*/  MOV R5, 0x400 ;  /* 0x0000040000057802 */ /* 0x000fe20000000f00 */
[----:B------:R-:W1:Y:S03]  /*5cc0*/  @!P2 LDC R7, c[0x0][0x500] ;  /* 0x00014000ff07ab82 */ /* 0x000e660000000800 */
[----:B0-----:R-:W-:Y:S02]  /*5cd0*/  LEA R19, R14, R5, 0x18 ;  /* 0x000000050e137211 */ /* 0x001fe400078ec0ff */
[----:B------:R-:W-:-:S03]  /*5ce0*/  SHF.L.U32 R5, R3, 0x1f, RZ ;  /* 0x0000001f03057819 */ /* 0x000fc600000006ff */
[----:B------:R-:W-:-:S04]  /*5cf0*/  IMAD R14, R4, 0x8, R19 ;  /* 0x00000008040e7824 */ /* 0x000fc800078e0213 */
[----:B------:R-:W0:Y:S02]  /*5d00*/  SYNCS.PHASECHK.TRANS64.TRYWAIT P1, [R14+URZ+0x28], R5 ;  /* 0x000028050e0075a7 */ /* 0x000e24000802017f */
[----:B01----:R-:W-:Y:S05]  /*5d10*/  @!P1 BRA `(.L_x_93) ;  /* 0x0000000c00cc9947 */ /* 0x003fea0003800000 */
.L_x_114:
[----:B0-----:R-:W-:Y:S01]  /*5d20*/  PRMT R5, R16, 0x9910, RZ ;  /* 0x0000991010057816 */ /* 0x001fe200000000ff */
[----:B------:R0:W-:Y:S03]  /*5d30*/  @!P2 SYNCS.ARRIVE.TRANS64 RZ, [R14+URZ], R7 ;  /* 0x000000070effa9a7 */ /* 0x0001e6000800003f */
[----:B------:R-:W-:-:S13]  /*5d40*/  ISETP.NE.AND P1, PT, R5, 0x2, PT ;  /* 0x000000020500780c */ /* 0x000fda0003f25270 */
[----:B0-----:R-:W-:Y:S05]  /*5d50*/  @P1 BRA `(.L_x_94) ;  /* 0x0000000000041947 */ /* 0x001fea0003800000 */
[----:B------:R-:W-:Y:S01]  /*5d60*/  BPT.TRAP 0x1 ;  /* 0x000000040000795c */ /* 0x000fe20000300000 */
.L_x_94:
[----:B------:R-:W-:Y:S05]  /*5d70*/  @P0 BRA `(.L_x_95) ;  /* 0x0000000000040947 */ /* 0x000fea0003800000 */
[----:B------:R-:W-:Y:S01]  /*5d80*/  BPT.TRAP 0x1 ;  /* 0x000000040000795c */ /* 0x000fe20000300000 */
.L_x_95:
[--C-:B------:R-:W-:Y:S01]  /*5d90*/  IMAD R5, R4, 0x8000, R19.reuse ;  /* 0x0000800004057824 */ /* 0x100fe200078e0213 */
[----:B------:R-:W-:Y:S01]  /*5da0*/  R2UR UR34, R20 ;  /* 0x00000000142272ca */ /* 0x000fe200000e0000 */
[----:B------:R-:W-:Y:S01]  /*5db0*/  IMAD R19, R4, 0x3000, R19 ;  /* 0x0000300004137824 */ /* 0x000fe200078e0213 */
[----:B------:R-:W-:Y:S01]  /*5dc0*/  R2UR UR33, R14 ;  /* 0x000000000e2172ca */ /* 0x000fe200000e0000 */
[----:B------:R-:W-:Y:S01]  /*5dd0*/  VIADD R2, R2, 0xffffffff ;  /* 0xffffffff02027836 */ /* 0x000fe20000000000 */
[----:B------:R-:W-:Y:S01]  /*5de0*/  R2UR UR24, R5 ;  /* 0x00000000051872ca */ /* 0x000fe200000e0000 */
[----:B------:R-:W-:Y:S01]  /*5df0*/  UIADD3 UR14, UP0, UR38, 0xf0, URZ ;  /* 0x000000f0260e7890 */ /* 0x000fe2000ff1e03f */
[----:B------:R-:W-:Y:S01]  /*5e00*/  R2UR UR8, R19 ;  /* 0x00000000130872ca */ /* 0x000fe200000e0000 */
[----:B------:R-:W-:Y:S01]  /*5e10*/  UIADD3 UR40, UP1, UR38, 0x1f0, URZ ;  /* 0x000001f026287890 */ /* 0x000fe2000ff3e03f */
[----:B------:R-:W-:Y:S01]  /*5e20*/  R2UR UR36, R6 ;  /* 0x00000000062472ca */ /* 0x000fe200000e0000 */
[----:B------:R-:W-:Y:S01]  /*5e30*/  UIADD3.X UR15, URZ, UR39, URZ, UP0, !UPT ;  /* 0x000000273f0f7290 */ /* 0x000fe200087fe43f */
[----:B------:R-:W-:Y:S01]  /*5e40*/  R2UR UR35, R18 ;  /* 0x00000000122372ca */ /* 0x000fe200000e0000 */
[----:B------:R-:W-:Y:S01]  /*5e50*/  UIADD3.X UR41, URZ, UR39, URZ, UP1, !UPT ;  /* 0x000000273f297290 */ /* 0x000fe20008ffe43f */
[----:B------:R-:W-:Y:S01]  /*5e60*/  R2UR UR19, R17 ;  /* 0x00000000111372ca */ /* 0x000fe200000e0000 */
[----:B------:R-:W-:Y:S01]  /*5e70*/  UIADD3 UR26, UR34, 0x80, URZ ;  /* 0x00000080221a7890 */ /* 0x000fe2000fffe03f */
[----:B------:R-:W-:Y:S01]  /*5e80*/  ISETP.GT.AND P3, PT, R2, 0x1, PT ;  /* 0x000000010200780c */ /* 0x000fe20003f64270 */
[----:B------:R-:W-:Y:S01]  /*5e90*/  VIADD R4, R4, 0x1 ;  /* 0x0000000104047836 */ /* 0x000fe20000000000 */
[----:B------:R-:W-:Y:S01]  /*5ea0*/  UMOV UR22, 0x0 ;  /* 0x0000000000167882 */ /* 0x000fe20000000000 */
[----:B------:R-:W-:Y:S01]  /*5eb0*/  UIADD3 UR32, UR24, 0x100, URZ ;  /* 0x0000010018207890 */ /* 0x000fe2000fffe03f */
[----:B------:R-:W-:Y:S01]  /*5ec0*/  VIADD R20, R20, 0x100 ;  /* 0x0000010014147836 */ /* 0x000fe20000000000 */
[----:B------:R-:W-:Y:S01]  /*5ed0*/  UIADD3 UR24, UR24, 0x4100, URZ ;  /* 0x0000410018187890 */ /* 0x000fe2000fffe03f */
[----:B------:R-:W-:Y:S01]  /*5ee0*/  ISETP.NE.AND P1, PT, R4, 0x5, PT ;  /* 0x000000050400780c */ /* 0x000fe20003f25270 */
[----:B------:R-:W-:-:S02]  /*5ef0*/  UIADD3 UR16, UR8, 0x28100, URZ ;  /* 0x0002810008107890 */ /* 0x000fc4000fffe03f */
[----:B------:R-:W-:Y:S01]  /*5f00*/  UIADD3 UR8, UR8, 0x29900, URZ ;  /* 0x0002990008087890 */ /* 0x000fe2000fffe03f */
[----:B------:R-:W-:Y:S01]  /*5f10*/  SEL R14, RZ, 0x1, P1 ;  /* 0x00000001ff0e7807 */ /* 0x000fe20000800000 */
[----:B------:R-:W-:Y:S01]  /*5f20*/  UMOV UR23, 0x10000000 ;  /* 0x1000000000177882 */ /* 0x000fe20000000000 */
[----:B------:R-:W-:Y:S01]  /*5f30*/  UMOV UR25, UR33 ;  /* 0x0000002100197c82 */ /* 0x000fe20008000000 */
[----:B------:R-:W-:Y:S01]  /*5f40*/  UMOV UR28, UR36 ;  /* 0x00000024001c7c82 */ /* 0x000fe20008000000 */
[----:B------:R-:W-:Y:S01]  /*5f50*/  UMOV UR27, UR35 ;  /* 0x00000023001b7c82 */ /* 0x000fe20008000000 */
[----:B------:R-:W-:Y:S01]  /*5f60*/  UMOV UR17, UR33 ;  /* 0x0000002100117c82 */ /* 0x000fe20008000000 */
[----:B------:R-:W-:Y:S01]  /*5f70*/  UMOV UR18, UR34 ;  /* 0x0000002200127c82 */ /* 0x000fe20008000000 */
[----:B------:R-:W-:Y:S01]  /*5f80*/  UMOV UR20, UR36 ;  /* 0x0000002400147c82 */ /* 0x000fe20008000000 */
[----:B------:R0:W-:Y:S01]  /*5f90*/  UTMALDG.3D [UR32], [UR14], desc[UR22] ;  /* 0x000016200e0075b4 */ /* 0x0001e20008011000 */
[----:B------:R-:W-:Y:S01]  /*5fa0*/  UMOV UR9, UR33 ;  /* 0x0000002100097c82 */ /* 0x000fe20008000000 */
[----:B------:R-:W-:Y:S01]  /*5fb0*/  UMOV UR11, UR19 ;  /* 0x00000013000b7c82 */ /* 0x000fe20008000000 */
[----:B------:R-:W-:Y:S01]  /*5fc0*/  UMOV UR12, UR36 ;  /* 0x00000024000c7c82 */ /* 0x000fe20008000000 */
[----:B------:R-:W-:Y:S01]  /*5fd0*/  UMOV UR10, UR26 ;  /* 0x0000001a000a7c82 */ /* 0x000fe20008000000 */
[----:B------:R-:W-:-:S02]  /*5fe0*/  LOP3.LUT R3, R3, R14, RZ, 0x3c, !PT ;  /* 0x0000000e03037212 */ /* 0x000fc400078e3cff */
[----:B------:R-:W-:Y:S01]  /*5ff0*/  SEL R4, R4, RZ, P1 ;  /* 0x000000ff04047207 */ /* 0x000fe20000800000 */
[----:B------:R0:W-:Y:S01]  /*6000*/  UTMALDG.3D [UR24], [UR14], desc[UR22] ;  /* 0x000016180e0075b4 */ /* 0x0001e20008011000 */
[----:B------:R0:W-:Y:S01]  /*6010*/  UTMALDG.3D [UR16], [UR40], desc[UR22] ;  /* 0x00001610280075b4 */ /* 0x0001e20008011000 */
[----:B------:R0:W-:Y:S02]  /*6020*/  UTMALDG.3D [UR8], [UR40], desc[UR22] ;  /* 0x00001608280075b4 */ /* 0x0001e40008011000 */
[----:B0-----:R-:W-:Y:S05]  /*6030*/  @P3 BRA `(.L_x_96) ;  /* 0xfffffffc00183947 */ /* 0x001fea000383ffff */
.L_x_92:
[----:B------:R-:W-:Y:S05]  /*6040*/  BSYNC B1 ;  /* 0x0000000000017941 */ /* 0x000fea0003800000 */
.L_x_91:
[----:B------:R-:W-:Y:S01]  /*6050*/  LOP3.LUT P3, RZ, R15, 0xff, RZ, 0xc0, !PT ;  /* 0x000000ff0fff7812 */ /* 0x000fe2000786c0ff */
[----:B------:R-:W-:Y:S01]  /*6060*/  IMAD.IADD R4, R12, 0x1, R13 ;  /* 0x000000010c047824 */ /* 0x000fe200078e020d */
[----:B------:R-:W-:Y:S01]  /*6070*/  IADD3 R0, P5, R0, UR30, RZ ;  /* 0x0000001e00007c10 */ /* 0x000fe2000ffbe0ff */
[----:B------:R-:W-:Y:S01]  /*6080*/  ULDC.64 UR8, c[0x0][0x650] ;  /* 0x0001940000087ab9 */ /* 0x000fe20000000a00 */
[----:B------:R-:W-:Y:S01]  /*6090*/  BSSY B1, `(.L_x_97) ;  /* 0x000006b000017945 */ /* 0x000fe20003800000 */
[----:B------:R-:W-:Y:S01]  /*60a0*/  IMAD.MOV.U32 R14, RZ, RZ, -0x1 ;  /* 0xffffffffff0e7424 */ /* 0x000fe200078e00ff */
[----:B------:R-:W-:Y:S01]  /*60b0*/  ISETP.GT.U32.AND P1, PT, R4, 0x4, PT ;  /* 0x000000040400780c */ /* 0x000fe20003f24070 */
[----:B------:R-:W-:Y:S01]  /*60c0*/  IMAD.MOV.U32 R17, RZ, RZ, -0x1 ;  /* 0xffffffffff117424 */ /* 0x000fe200078e00ff */
[----:B------:R-:W-:Y:S01]  /*60d0*/  IADD3.X R9, R9, UR7, RZ, P5, !PT ;  /* 0x0000000709097c10 */ /* 0x000fe2000affe4ff */
[----:B------:R-:W-:Y:S01]  /*60e0*/  IMAD.MOV.U32 R6, RZ, RZ, -0x1 ;  /* 0xffffffffff067424 */ /* 0x000fe200078e00ff */
[----:B------:R-:W-:-:S02]  /*60f0*/  ISETP.LT.U32.AND P1, PT, R12, 0x5, P1 ;  /* 0x000000050c00780c */ /* 0x000fc40000f21070 */
[----:B------:R-:W-:Y:S01]  /*6100*/  PRMT R15, RZ, 0x7610, R15 ;  /* 0x00007610ff0f7816 */ /* 0x000fe2000000000f */
[----:B------:R-:W0:Y:S01]  /*6110*/  @P3 S2R R3, SR_CgaCtaId ;  /* 0x0000000000033919 */ /* 0x000e220000008800 */
[----:B------:R-:W-:-:S04]  /*6120*/  @P3 MOV R2, 0x400 ;  /* 0x0000040000023802 */ /* 0x000fc80000000f00 */
[----:B0-----:R-:W-:Y:S01]  /*6130*/  @P3 LEA R5, R3, R2, 0x18 ;  /* 0x0000000203053211 */ /* 0x001fe200078ec0ff */
[----:B------:R-:W-:-:S03]  /*6140*/  IMAD.WIDE.U32 R2, R4, -0x33333333, RZ ;  /* 0xcccccccd04027825 */ /* 0x000fc600078e00ff */
[----:B------:R0:W-:Y:S01]  /*6150*/  @P3 SYNCS.ARRIVE.TRANS64.A1T0 RZ, [R5+URZ+0x68], RZ ;  /* 0x000068ff05ff39a7 */ /* 0x0001e2000810003f */
[----:B------:R-:W-:Y:S02]  /*6160*/  ISETP.GE.U32.AND P3, PT, R12, 0x5, PT ;  /* 0x000000050c00780c */ /* 0x000fe40003f66070 */
[----:B------:R-:W-:Y:S02]  /*6170*/  PRMT R2, RZ, 0x7610, R2 ;  /* 0x00007610ff027816 */ /* 0x000fe40000000002 */
[----:B0-----:R-:W-:Y:S02]  /*6180*/  SHF.R.U32.HI R5, RZ, 0x2, R3 ;  /* 0x00000002ff057819 */ /* 0x001fe40000011603 */
[----:B------:R-:W-:Y:S02]  /*6190*/  SEL R3, RZ, 0x1, !P1 ;  /* 0x00000001ff037807 */ /* 0x000fe40004800000 */
[----:B------:R-:W-:Y:S01]  /*61a0*/  ISETP.GE.U32.AND P1, PT, R0, UR8, PT ;  /* 0x0000000800007c0c */ /* 0x000fe2000bf26070 */
[----:B------:R-:W-:Y:S01]  /*61b0*/  IMAD R13, R5, -0x5, R4 ;  /* 0xfffffffb050d7824 */ /* 0x000fe200078e0204 */
[----:B------:R-:W-:-:S02]  /*61c0*/  LOP3.LUT R10, R10, R3, RZ, 0x3c, !PT ;  /* 0x000000030a0a7212 */ /* 0x000fc400078e3cff */
[----:B------:R-:W-:Y:S02]  /*61d0*/  ISETP.GE.U32.AND.EX P1, PT, R9, UR9, PT, P1 ;  /* 0x0000000909007c0c */ /* 0x000fe4000bf26110 */
[----:B------:R-:W-:-:S11]  /*61e0*/  @P3 LOP3.LUT R10, R10, 0x1, R5, 0x78, !PT ;  /* 0x000000010a0a3812 */ /* 0x000fd600078e7805 */
[----:B------:R-:W-:Y:S05]  /*61f0*/  @P1 BRA `(.L_x_98) ;  /* 0x0000000400501947 */ /* 0x000fea0003800000 */
[----:B------:R-:W-:Y:S01]  /*6200*/  ULDC.64 UR8, c[0x0][0x628] ;  /* 0x00018a0000087ab9 */ /* 0x000fe20000000a00 */
[----:B------:R-:W0:Y:S01]  /*6210*/  S2R R17, SR_CTAID.X ;  /* 0x0000000000117919 */ /* 0x000e220000002500 */
[----:B------:R-:W-:Y:S01]  /*6220*/  ISETP.NE.U32.AND P1, PT, RZ, UR8, PT ;  /* 0x00000008ff007c0c */ /* 0x000fe2000bf25070 */
[----:B------:R-:W-:Y:S01]  /*6230*/  ULDC UR11, c[0x0][0x630] ;  /* 0x00018c00000b7ab9 */ /* 0x000fe20000000800 */
[----:B------:R-:W-:Y:S01]  /*6240*/  IMAD.MOV.U32 R2, RZ, RZ, R0 ;  /* 0x000000ffff027224 */ /* 0x000fe200078e0000 */
[----:B------:R-:W1:Y:S01]  /*6250*/  S2R R14, SR_CTAID.Y ;  /* 0x00000000000e7919 */ /* 0x000e620000002600 */
[----:B------:R-:W-:Y:S01]  /*6260*/  ISETP.NE.AND.EX P1, PT, RZ, UR9, PT, P1 ;  /* 0x00000009ff007c0c */ /* 0x000fe2000bf25310 */
[----:B------:R-:W-:-:S12]  /*6270*/  IMAD.MOV.U32 R3, RZ, RZ, R9 ;  /* 0x000000ffff037224 */ /* 0x000fd800078e0009 */
[----:B------:R-:W-:Y:S05]  /*6280*/  @!P1 BRA `(.L_x_99) ;  /* 0x0000000000289947 */ /* 0x000fea0003800000 */
[----:B------:R-:W-:Y:S02]  /*6290*/  ULDC UR10, c[0x0][0x634] ;  /* 0x00018d00000a7ab9 */ /* 0x000fe40000000800 */
[----:B------:R-:W-:-:S05]  /*62a0*/  IADD3 R7, P1, R0, UR10, RZ ;  /* 0x0000000a00077c10 */ /* 0x000fca000ff3e0ff */
[----:B------:R-:W-:-:S04]  /*62b0*/  IMAD.X R19, RZ, RZ, R9, P1 ;  /* 0x000000ffff137224 */ /* 0x000fc800008e0609 */
[----:B------:R-:W-:-:S04]  /*62c0*/  IMAD.WIDE.U32 R4, R19, UR8, RZ ;  /* 0x0000000813047c25 */ /* 0x000fc8000f8e00ff */
[----:B------:R-:W-:-:S04]  /*62d0*/  IMAD.WIDE.U32 R4, P1, R7, UR9, R4 ;  /* 0x0000000907047c25 */ /* 0x000fc8000f820004 */
[----:B------:R-:W-:-:S04]  /*62e0*/  IMAD.WIDE.U32 R6, R7, UR8, RZ ;  /* 0x0000000807067c25 */ /* 0x000fc8000f8e00ff */
[----:B------:R-:W-:Y:S01]  /*62f0*/  IMAD.X R3, RZ, RZ, RZ, P1 ;  /* 0x000000ffff037224 */ /* 0x000fe200008e06ff */
[----:B------:R-:W-:Y:S01]  /*6300*/  IADD3 RZ, P1, R7, R4, RZ ;  /* 0x0000000407ff7210 */ /* 0x000fe20007f3e0ff */
[----:B------:R-:W-:-:S04]  /*6310*/  IMAD.MOV.U32 R2, RZ, RZ, R5 ;  /* 0x000000ffff027224 */ /* 0x000fc800078e0005 */
[----:B------:R-:W-:-:S08]  /*6320*/  IMAD.WIDE.U32.X R2, R19, UR9, R2, P1 ;  /* 0x0000000913027c25 */ /* 0x000fd000088e0402 */
.L_x_99:
[--C-:B------:R-:W-:Y:S01]  /*6330*/  SHF.R.U64 R6, R2, UR11, R3.reuse ;  /* 0x0000000b02067c19 */ /* 0x100fe20008001203 */
[----:B------:R-:W-:Y:S01]  /*6340*/  ULDC.64 UR8, c[0x0][0x620] ;  /* 0x0001880000087ab9 */ /* 0x000fe20000000a00 */
[----:B------:R-:W-:Y:S01]  /*6350*/  SHF.R.U32.HI R2, RZ, UR11, R3 ;  /* 0x0000000bff027c19 */ /* 0x000fe20008011603 */
[----:B------:R-:W-:Y:S01]  /*6360*/  IMAD.MOV.U32 R3, RZ, RZ, R9 ;  /* 0x000000ffff037224 */ /* 0x000fe200078e0009 */
[----:B------:R-:W-:Y:S01]  /*6370*/  IADD3 R5, P1, RZ, -R6, RZ ;  /* 0x80000006ff057210 */ /* 0x000fe20007f3e0ff */
[----:B------:R-:W2:Y:S01]  /*6380*/  LDC R22, c[0x0][0x144] ;  /* 0x00005100ff167b82 */ /* 0x000ea20000000800 */
[----:B0-----:R-:W-:Y:S01]  /*6390*/  I2FP.F32.U32 R7, R17 ;  /* 0x0000001100077245 */ /* 0x001fe20000201000 */
[----:B------:R-:W-:Y:S01]  /*63a0*/  ULDC.64 UR12, c[0x0][0x640] ;  /* 0x00019000000c7ab9 */ /* 0x000fe20000000a00 */
[----:B------:R-:W-:Y:S01]  /*63b0*/  ULDC UR10, c[0x0][0x608] ;  /* 0x00018200000a7ab9 */ /* 0x000fe20000000800 */
[----:B------:R-:W-:Y:S01]  /*63c0*/  IMAD.X R2, RZ, RZ, ~R2, P1 ;  /* 0x000000ffff027224 */ /* 0x000fe200008e0e02 */
[----:B------:R-:W-:-:S03]  /*63d0*/  ISETP.NE.U32.AND P1, PT, RZ, UR12, PT ;  /* 0x0000000cff007c0c */ /* 0x000fc6000bf25070 */
[----:B------:R-:W-:Y:S01]  /*63e0*/  IMAD R4, R2, UR8, RZ ;  /* 0x0000000802047c24 */ /* 0x000fe2000f8e02ff */
[----:B------:R-:W0:Y:S01]  /*63f0*/  LDC R19, c[0x0][0x148] ;  /* 0x00005200ff137b82 */ /* 0x000e220000000800 */
[----:B------:R-:W-:Y:S01]  /*6400*/  IMAD.MOV.U32 R2, RZ, RZ, R0 ;  /* 0x000000ffff027224 */ /* 0x000fe200078e0000 */
[----:B------:R-:W-:-:S03]  /*6410*/  ISETP.NE.AND.EX P1, PT, RZ, UR13, PT, P1 ;  /* 0x0000000dff007c0c */ /* 0x000fc6000bf25310 */
[----:B------:R-:W-:Y:S01]  /*6420*/  IMAD.WIDE.U32 R2, R5, UR8, R2 ;  /* 0x0000000805027c25 */ /* 0x000fe2000f8e0002 */
[----:B------:R-:W-:-:S03]  /*6430*/  ULDC UR8, c[0x0][0x150] ;  /* 0x0000540000087ab9 */ /* 0x000fc60000000800 */
[----:B------:R-:W-:Y:S02]  /*6440*/  IMAD R5, R5, UR9, R4 ;  /* 0x0000000905057c24 */ /* 0x000fe4000f8e0204 */
[----:B------:R-:W-:Y:S01]  /*6450*/  FMUL R4, R7, UR8 ;  /* 0x0000000807047c20 */ /* 0x000fe20008400000 */
[----:B------:R-:W-:Y:S01]  /*6460*/  ULDC UR8, c[0x0][0x618] ;  /* 0x0001860000087ab9 */ /* 0x000fe20000000800 */
[----:B------:R-:W-:Y:S01]  /*6470*/  ULDC UR9, c[0x0][0x154] ;  /* 0x0000550000097ab9 */ /* 0x000fe20000000800 */
[----:B------:R-:W-:-:S03]  /*6480*/  IMAD.IADD R3, R3, 0x1, R5 ;  /* 0x0000000103037824 */ /* 0x000fc600078e0205 */
[----:B------:R-:W3:Y:S02]  /*6490*/  F2I.U32.TRUNC.NTZ R4, R4 ;  /* 0x0000000400047305 */ /* 0x000ee4000020f000 */
[----:B------:R-:W-:Y:S02]  /*64a0*/  SHF.R.U64 R7, R2, UR8, R3 ;  /* 0x0000000802077c19 */ /* 0x000fe40008001203 */
[----:B-1----:R-:W-:-:S05]  /*64b0*/  I2FP.F32.U32 R2, R14 ;  /* 0x0000000e00027245 */ /* 0x002fca0000201000 */
[----:B------:R-:W-:Y:S01]  /*64c0*/  FMUL R21, R2, UR9 ;  /* 0x0000000902157c20 */ /* 0x000fe20008400000 */
[----:B------:R-:W-:Y:S01]  /*64d0*/  SHF.R.U32.HI R2, RZ, UR8, R3 ;  /* 0x00000008ff027c19 */ /* 0x000fe20008011603 */
[----:B------:R-:W-:-:S03]  /*64e0*/  ULDC UR8, c[0x0][0x658] ;  /* 0x0001960000087ab9 */ /* 0x000fc60000000800 */
[--C-:B------:R-:W-:Y:S01]  /*64f0*/  SHF.R.U64 R20, R7, UR10, R2.reuse ;  /* 0x0000000a07147c19 */ /* 0x100fe20008001202 */
[----:B------:R-:W1:Y:S01]  /*6500*/  F2I.U32.TRUNC.NTZ R21, R21 ;  /* 0x0000001500157305 */ /* 0x000e62000020f000 */
[----:B------:R-:W-:Y:S01]  /*6510*/  SHF.R.U32.HI R3, RZ, UR10, R2 ;  /* 0x0000000aff037c19 */ /* 0x000fe20008011602 */
[----:B---3--:R-:W-:-:S03]  /*6520*/  IMAD.MOV R4, RZ, RZ, -R4 ;  /* 0x000000ffff047224 */ /* 0x008fc600078e0a04 */
[----:B------:R-:W-:Y:S01]  /*6530*/  SHF.R.U64 R18, R20, UR8, R3 ;  /* 0x0000000814127c19 */ /* 0x000fe20008001203 */
[----:B--2---:R-:W-:Y:S01]  /*6540*/  IMAD R17, R22, R4, R17 ;  /* 0x0000000416117224 */ /* 0x004fe200078e0211 */
[----:B------:R-:W-:-:S03]  /*6550*/  SHF.R.U32.HI R23, RZ, UR8, R3 ;  /* 0x00000008ff177c19 */ /* 0x000fc60008011603 */
[----:B------:R-:W-:Y:S02]  /*6560*/  IMAD.MOV.U32 R2, RZ, RZ, R18 ;  /* 0x000000ffff027224 */ /* 0x000fe400078e0012 */
[----:B------:R-:W-:Y:S01]  /*6570*/  IMAD.MOV.U32 R3, RZ, RZ, R23 ;  /* 0x000000ffff037224 */ /* 0x000fe200078e0017 */
[----:B------:R-:W-:Y:S06]  /*6580*/  @!P1 BRA `(.L_x_100) ;  /* 0x0000000000289947 */ /* 0x000fec0003800000 */
[----:B------:R-:W-:Y:S02]  /*6590*/  ULDC UR8, c[0x0][0x64c] ;  /* 0x0001930000087ab9 */ /* 0x000fe40000000800 */
[----:B------:R-:W-:-:S05]  /*65a0*/  IADD3 R3, P1, R18, UR8, RZ ;  /* 0x0000000812037c10 */ /* 0x000fca000ff3e0ff */
[----:B------:R-:W-:-:S04]  /*65b0*/  IMAD.X R23, RZ, RZ, R23, P1 ;  /* 0x000000ffff177224 */ /* 0x000fc800008e0617 */
[----:B------:R-:W-:-:S04]  /*65c0*/  IMAD.WIDE.U32 R4, R23, UR12, RZ ;  /* 0x0000000c17047c25 */ /* 0x000fc8000f8e00ff */
[----:B------:R-:W-:-:S04]  /*65d0*/  IMAD.WIDE.U32 R4, P1, R3, UR13, R4 ;  /* 0x0000000d03047c25 */ /* 0x000fc8000f820004 */
[----:B------:R-:W-:-:S04]  /*65e0*/  IMAD.WIDE.U32 R2, R3, UR12, RZ ;  /* 0x0000000c03027c25 */ /* 0x000fc8000f8e00ff */
[----:B------:R-:W-:Y:S01]  /*65f0*/  IMAD.MOV.U32 R2, RZ, RZ, R5 ;  /* 0x000000ffff027224 */ /* 0x000fe200078e0005 */
[----:B------:R-:W-:Y:S01]  /*6600*/  IADD3 RZ, P3, R3, R4, RZ ;  /* 0x0000000403ff7210 */ /* 0x000fe20007f7e0ff */
[----:B------:R-:W-:-:S04]  /*6610*/  IMAD.X R3, RZ, RZ, RZ, P1 ;  /* 0x000000ffff037224 */ /* 0x000fc800008e06ff */
[----:B------:R-:W-:-:S08]  /*6620*/  IMAD.WIDE.U32.X R2, R23, UR13, R2, P3 ;  /* 0x0000000d17027c25 */ /* 0x000fd000098e0402 */
.L_x_100:
[----:B------:R-:W-:Y:S01]  /*6630*/  ULDC UR8, c[0x0][0x648] ;  /* 0x0001920000087ab9 */ /* 0x000fe20000000800 */
[----:B-1----:R-:W-:Y:S01]  /*6640*/  IMAD.MOV R21, RZ, RZ, -R21 ;  /* 0x000000ffff157224 */ /* 0x002fe200078e0a15 */
[----:B------:R-:W-:Y:S01]  /*6650*/  SHF.R.U64 R3, R2, UR8, R3 ;  /* 0x0000000802037c19 */ /* 0x000fe20008001203 */
[----:B------:R-:W-:Y:S01]  /*6660*/  ULDC UR8, c[0x0][0x638] ;  /* 0x00018e0000087ab9 */ /* 0x000fe20000000800 */
[----:B------:R-:W-:Y:S01]  /*6670*/  LOP3.LUT R20, R20, UR6, RZ, 0xc0, !PT ;  /* 0x0000000614147c12 */ /* 0x000fe2000f8ec0ff */
[----:B0-----:R-:W-:Y:S01]  /*6680*/  @P4 IMAD R17, R19, R21, R14 ;  /* 0x0000001513114224 */ /* 0x001fe200078e020e */
[----:B------:R-:W-:Y:S01]  /*6690*/  ULDC UR9, c[0x0][0x610] ;  /* 0x0001840000097ab9 */ /* 0x000fe20000000800 */
[----:B------:R-:W-:Y:S02]  /*66a0*/  IMAD.MOV R5, RZ, RZ, -R3 ;  /* 0x000000ffff057224 */ /* 0x000fe400078e0a03 */
[----:B------:R-:W-:Y:S01]  /*66b0*/  IMAD R14, R3, UR5, R20 ;  /* 0x00000005030e7c24 */ /* 0x000fe2000f8e0214 */
[----:B------:R-:W-:Y:S01]  /*66c0*/  LOP3.LUT R3, R7, UR4, RZ, 0xc0, !PT ;  /* 0x0000000407037c12 */ /* 0x000fe2000f8ec0ff */
[----:B------:R-:W-:Y:S01]  /*66d0*/  IMAD R18, R5, UR8, R18 ;  /* 0x0000000805127c24 */ /* 0x000fe2000f8e0212 */
[----:B------:R-:W-:Y:S01]  /*66e0*/  ULDC UR8, c[0x0][0x600] ;  /* 0x0001800000087ab9 */ /* 0x000fe20000000800 */
[----:B------:R-:W-:-:S02]  /*66f0*/  IMAD R14, R14, UR9, R17 ;  /* 0x000000090e0e7c24 */ /* 0x000fc4000f8e0211 */
[----:B------:R-:W-:Y:S02]  /*6700*/  IMAD R3, R18, UR8, R3 ;  /* 0x0000000812037c24 */ /* 0x000fe4000f8e0203 */
[----:B------:R-:W-:-:S03]  /*6710*/  IMAD.MOV.U32 R2, RZ, RZ, 0x1 ;  /* 0x00000001ff027424 */ /* 0x000fc600078e00ff */
[----:B------:R-:W-:Y:S02]  /*6720*/  SEL R17, R3, R14, !P4 ;  /* 0x0000000e03117207 */ /* 0x000fe40006000000 */
[----:B------:R-:W-:-:S07]  /*6730*/  SEL R14, R14, R3, !P4 ;  /* 0x000000030e0e7207 */ /* 0x000fce0006000000 */
.L_x_98:
[----:B------:R-:W-:Y:S05]  /*6740*/  BSYNC B1 ;  /* 0x0000000000017941 */ /* 0x000fea0003800000 */
.L_x_97:
[----:B------:R-:W-:-:S13]  /*6750*/  LOP3.LUT P1, RZ, R2, 0xff, RZ, 0xc0, !PT ;  /* 0x000000ff02ff7812 */ /* 0x000fda000782c0ff */
[----:B------:R-:W-:Y:S05]  /*6760*/  @P1 BRA `(.L_x_101) ;  /* 0xfffffff400181947 */ /* 0x000fea000383ffff */
[----:B------:R-:W-:Y:S05]  /*6770*/  BSYNC B0 ;  /* 0x0000000000007941 */ /* 0x000fea0003800000 */
.L_x_89:
[----:B------:R-:W-:-:S03]  /*6780*/  UMOV UR8, 0xffffffff ;  /* 0xffffffff00087882 */ /* 0x000fc60000000000 */
[----:B------:R-:W-:Y:S05]  /*6790*/  BRA.DIV UR8, `(.L_x_102) ;  /* 0x0000000608407947 */ /* 0x000fea000b800000 */
[----:B------:R-:W-:-:S13]  /*67a0*/  ELECT P0, URZ, PT ;  /* 0x00000000003f782f */ /* 0x000fda0003800000 */
.L_x_117:
[----:B------:R-:W-:Y:S04]  /*67b0*/  BSSY B0, `(.L_x_103) ;  /* 0x0000034000007945 */ /* 0x000fe80003800000 */
[----:B------:R-:W-:Y:S05]  /*67c0*/  @!P0 BRA `(.L_x_104) ;  /* 0x0000000000c88947 */ /* 0x000fea0003800000 */
[----:B------:R-:W-:-:S04]  /*67d0*/  LOP3.LUT R8, R8, 0x2, RZ, 0xfc, !PT ;  /* 0x0000000208087812 */ /* 0x000fc800078efcff */
[----:B------:R-:W-:-:S13]  /*67e0*/  ISETP.NE.AND P0, PT, R8, 0x3, PT ;  /* 0x000000030800780c */ /* 0x000fda0003f05270 */
[----:B------:R-:W-:Y:S05]  /*67f0*/  @!P0 BRA `(.L_x_105) ;  /* 0x0000000000048947 */ /* 0x000fea0003800000 */
[----:B------:R-:W-:Y:S01]  /*6800*/  BPT.TRAP 0x1 ;  /* 0x000000040000795c */ /* 0x000fe20000300000 */
.L_x_105:
[----:B------:R-:W0:Y:S01]  /*6810*/  S2R R3, SR_CgaCtaId ;  /* 0x0000000000037919 */ /* 0x000e220000008800 */
[----:B------:R-:W-:Y:S02]  /*6820*/  MOV R0, 0x400 ;  /* 0x0000040000007802 */ /* 0x000fe40000000f00 */
[----:B------:R-:W-:Y:S02]  /*6830*/  SHF.L.U32 R2, R10, 0x1f, RZ ;  /* 0x0000001f0a027819 */ /* 0x000fe400000006ff */
[----:B0-----:R-:W-:-:S05]  /*6840*/  LEA R0, R3, R0, 0x18 ;  /* 0x0000000003007211 */ /* 0x001fca00078ec0ff */
[----:B------:R-:W-:-:S04]  /*6850*/  VIADD R0, R0, 0x28 ;  /* 0x0000002800007836 */ /* 0x000fc80000000000 */
[C---:B------:R-:W-:Y:S02]  /*6860*/  IMAD R5, R13.reuse, 0x8, R0 ;  /* 0x000000080d057824 */ /* 0x040fe400078e0200 */
[----:B------:R-:W-:Y:S02]  /*6870*/  VIADD R13, R13, 0x1 ;  /* 0x000000010d0d7836 */ /* 0x000fe40000000000 */
[----:B------:R-:W0:Y:S03]  /*6880*/  SYNCS.PHASECHK.TRANS64.TRYWAIT P0, [R5+URZ], R2 ;  /* 0x00000002050075a7 */ /* 0x000e26000800017f */
[----:B------:R-:W-:-:S04]  /*6890*/  ISETP.NE.AND P1, PT, R13, 0x5, PT ;  /* 0x000000050d00780c */ /* 0x000fc80003f25270 */
[----:B------:R-:W-:Y:S02]  /*68a0*/  SEL R3, RZ, 0x1, P1 ;  /* 0x00000001ff037807 */ /* 0x000fe40000800000 */
[----:B------:R-:W-:Y:S02]  /*68b0*/  SEL R13, R13, RZ, P1 ;  /* 0x000000ff0d0d7207 */ /* 0x000fe40000800000 */
[----:B------:R-:W-:-:S03]  /*68c0*/  LOP3.LUT R10, R10, R3, RZ, 0x3c, !PT ;  /* 0x000000030a0a7212 */ /* 0x000fc600078e3cff */
[----:B------:R-:W-:Y:S01]  /*68d0*/  IMAD R7, R13, 0x8, R0 ;  /* 0x000000080d077824 */ /* 0x000fe200078e0200 */
[----:B------:R-:W-:Y:S01]  /*68e0*/  SHF.L.U32 R4, R10, 0x1f, RZ ;  /* 0x0000001f0a047819 */ /* 0x000fe200000006ff */
[----:B0-----:R-:W-:Y:S06]  /*68f0*/  @!P0 BRA `(.L_x_106) ;  /* 0x00000004000c8947 */ /* 0x001fec0003800000 */
.L_x_118:
[----:B------:R-:W1:Y:S01]  /*6900*/  SYNCS.PHASECHK.TRANS64.TRYWAIT P0, [R7+URZ], R4 ;  /* 0x00000004070075a7 */ /* 0x000e62000800017f */
[----:B0-----:R-:W-:-:S05]  /*6910*/  VIADD R2, R13, 0x1 ;  /* 0x000000010d027836 */ /* 0x001fca0000000000 */
[----:B------:R-:W-:-:S04]  /*6920*/  ISETP.NE.AND P1, PT, R2, 0x5, PT ;  /* 0x000000050200780c */ /* 0x000fc80003f25270 */
[----:B------:R-:W-:Y:S02]  /*6930*/  SEL R3, RZ, 0x1, P1 ;  /* 0x00000001ff037807 */ /* 0x000fe40000800000 */
[----:B------:R-:W-:Y:S02]  /*6940*/  SEL R9, R2, RZ, P1 ;  /* 0x000000ff02097207 */ /* 0x000fe40000800000 */
[----:B------:R-:W-:-:S03]  /*6950*/  LOP3.LUT R10, R10, R3, RZ, 0x3c, !PT ;  /* 0x000000030a0a7212 */ /* 0x000fc600078e3cff */
[----:B------:R-:W-:Y:S01]  /*6960*/  IMAD R8, R9, 0x8, R0 ;  /* 0x0000000809087824 */ /* 0x000fe200078e0200 */
[----:B------:R-:W-:Y:S01]  /*6970*/  SHF.L.U32 R5, R10, 0x1f, RZ ;  /* 0x0000001f0a057819 */ /* 0x000fe200000006ff */
[----:B-1----:R-:W-:Y:S06]  /*6980*/  @!P0 BRA `(.L_x_107) ;  /* 0x0000000000fc8947 */ /* 0x002fec0003800000 */
.L_x_119:
[----:B------:R-:W1:Y:S01]  /*6990*/  SYNCS.PHASECHK.TRANS64.TRYWAIT P0, [R8+URZ], R5 ;  /* 0x00000005080075a7 */ /* 0x000e62000800017f */
[----:B------:R-:W-:-:S05]  /*69a0*/  VIADD R2, R9, 0x1 ;  /* 0x0000000109027836 */ /* 0x000fca0000000000 */
[----:B------:R-:W-:-:S04]  /*69b0*/  ISETP.NE.AND P1, PT, R2, 0x5, PT ;  /* 0x000000050200780c */ /* 0x000fc80003f25270 */
[----:B------:R-:W-:Y:S02]  /*69c0*/  SEL R3, RZ, 0x1, P1 ;  /* 0x00000001ff037807 */ /* 0x000fe40000800000 */
[----:B0-----:R-:W-:Y:S02]  /*69d0*/  SEL R7, R2, RZ, P1 ;  /* 0x000000ff02077207 */ /* 0x001fe40000800000 */
[----:B------:R-:W-:-:S03]  /*69e0*/  LOP3.LUT R9, R10, R3, RZ, 0x3c, !PT ;  /* 0x000000030a097212 */ /* 0x000fc600078e3cff */
[----:B------:R-:W-:Y:S01]  /*69f0*/  IMAD R11, R7, 0x8, R0 ;  /* 0x00000008070b7824 */ /* 0x000fe200078e0200 */
[----:B------:R-:W-:Y:S01]  /*6a00*/  SHF.L.U32 R6, R9, 0x1f, RZ ;  /* 0x0000001f09067819 */ /* 0x000fe200000006ff */
[----:B-1----:R-:W-:Y:S06]  /*6a10*/  @!P0 BRA `(.L_x_108) ;  /* 0x0000000000ec8947 */ /* 0x002fec0003800000 */
.L_x_120:
[----:B------:R-:W1:Y:S01]  /*6a20*/  SYNCS.PHASECHK.TRANS64.TRYWAIT P0, [R11+URZ], R6 ;  /* 0x000000060b0075a7 */ /* 0x000e62000800017f */
[----:B------:R-:W-:-:S05]  /*6a30*/  VIADD R2, R7, 0x1 ;  /* 0x0000000107027836 */ /* 0x000fca0000000000 */
[----:B------:R-:W-:-:S04]  /*6a40*/  ISETP.NE.AND P1, PT, R2, 0x5, PT ;  /* 0x000000050200780c */ /* 0x000fc80003f25270 */
[----:B------:R-:W-:Y:S02]  /*6a50*/  SEL R4, RZ, 0x1, P1 ;  /* 0x00000001ff047807 */ /* 0x000fe40000800000 */
[----:B------:R-:W-:Y:S02]  /*6a60*/  SEL R3, R2, RZ, P1 ;  /* 0x000000ff02037207 */ /* 0x000fe40000800000 */
[----:B------:R-:W-:Y:S01]  /*6a70*/  LOP3.LUT R4, R9, R4, RZ, 0x3c, !PT ;  /* 0x0000000409047212 */ /* 0x000fe200078e3cff */
[----:B-1----:R-:W-:Y:S06]  /*6a80*/  @!P0 BRA `(.L_x_109) ;  /* 0x0000000000e48947 */ /* 0x002fec0003800000 */
.L_x_121:
[----:B------:R-:W-:Y:S01]  /*6a90*/  IMAD R3, R3, 0x8, R0 ;  /* 0x0000000803037824 */ /* 0x000fe200078e0200 */
[----:B------:R-:W-:-:S07]  /*6aa0*/  SHF.L.U32 R0, R4, 0x1f, RZ ;  /* 0x0000001f04007819 */ /* 0x000fce00000006ff */
.L_x_110:
[----:B--2---:R2:W3:Y:S02]  /*6ab0*/  SYNCS.PHASECHK.TRANS64.TRYWAIT P0, [R3+URZ], R0 ;  /* 0x00000000030075a7 */ /* 0x0044e4000800017f */
[----:B---3--:R-:W-:Y:S05]  /*6ac0*/  @!P0 NANOSLEEP.SYNCS 0x989680 ;  /* 0x009896800000895d */ /* 0x008fea0003900000 */
[----:B------:R-:W3:Y:S02]  /*6ad0*/  @!P0 SYNCS.PHASECHK.TRANS64 P0, [R3+URZ], R0 ;  /* 0x00000000030085a7 */ /* 0x000ee4000800007f */
[----:B---3--:R-:W-:Y:S05]  /*6ae0*/  @!P0 BRA `(.L_x_110) ;  /* 0xfffffffc00f08947 */ /* 0x008fea000383ffff */
.L_x_104:
[----:B------:R-:W-:Y:S05]  /*6af0*/  BSYNC B0 ;  /* 0x0000000000007941 */ /* 0x000fea0003800000 */
.L_x_103:
[----:B------:R-:W-:Y:S05]  /*6b00*/  EXIT ;  /* 0x000000000000794d */ /* 0x000fea0003800000 */
.L_x_17:
[----:B-1----:R-:W-:-:S04]  /*6b10*/  IMAD.U32 R3, RZ, RZ, UR6 ;  /* 0x00000006ff037e24 */ /* 0x002fc8000f8e00ff */
[----:B------:R1:W4:Y:S03]  /*6b20*/  SYNCS.PHASECHK.TRANS64.TRYWAIT P0, [R3+URZ], R2 ;  /* 0x00000002030075a7 */ /* 0x000326000800017f */
[----:B----4-:R-:W-:Y:S05]  /*6b30*/  @!P0 NANOSLEEP.SYNCS 0x989680 ;  /* 0x009896800000895d */ /* 0x010fea0003900000 */
[----:B------:R-:W4:Y:S02]  /*6b40*/  @!P0 SYNCS.PHASECHK.TRANS64 P0, [R3+URZ], R2 ;  /* 0x00000002030085a7 */ /* 0x000f24000800007f */
[----:B----4-:R-:W-:Y:S05]  /*6b50*/  @!P0 BRA `(.L_x_17) ;  /* 0xfffffffc00ec8947 */ /* 0x010fea000383ffff */
[----:B------:R-:W-:Y:S05]  /*6b60*/  BRA `(.L_x_16) ;  /* 0xffffffa400f07947 */ /* 0x000fea000383ffff */
.L_x_23:
[----:B-1----:R-:W-:-:S04]  /*6b70*/  IMAD.U32 R4, RZ, RZ, UR14 ;  /* 0x0000000eff047e24 */ /* 0x002fc8000f8e00ff */
[----:B------:R1:W4:Y:S03]  /*6b80*/  SYNCS.PHASECHK.TRANS64.TRYWAIT P0, [R4+URZ], R3 ;  /* 0x00000003040075a7 */ /* 0x000326000800017f */
[----:B----4-:R-:W-:Y:S05]  /*6b90*/  @!P0 NANOSLEEP.SYNCS 0x989680 ;  /* 0x009896800000895d */ /* 0x010fea0003900000 */
[----:B------:R-:W4:Y:S02]  /*6ba0*/  @!P0 SYNCS.PHASECHK.TRANS64 P0, [R4+URZ], R3 ;  /* 0x00000003040085a7 */ /* 0x000f24000800007f */
[----:B----4-:R-:W-:Y:S05]  /*6bb0*/  @!P0 BRA `(.L_x_23) ;  /* 0xfffffffc00ec8947 */ /* 0x010fea000383ffff */
[----:B------:R-:W-:Y:S05]  /*6bc0*/  BRA `(.L_x_22) ;  /* 0xffffffb000d07947 */ /* 0x000fea000383ffff */
.L_x_90:
[----:B------:R-:W-:Y:S01]  /*6bd0*/  BSSY B1, `(.L_x_111) ;  /* 0x0000006000017945 */ /* 0x000fe20003800000 */
[----:B------:R-:W-:-:S07]  /*6be0*/  IMAD.MOV.U32 R2, RZ, RZ, -0x1 ;  /* 0xffffffffff027424 */ /* 0x000fce00078e00ff */
[----:B------:R-:W-:Y:S05]  /*6bf0*/  WARPSYNC.COLLECTIVE R2, `(.L_x_112) ;  /* 0x00000000020c7348 */ /* 0x000fea0003c00000 */
[----:B------:R-:W-:Y:S02]  /*6c00*/  ELECT P1, UR62, PT ;  /* 0x00000000003e782f */ /* 0x000fe40003820000 */
[----:B------:R-:W-:Y:S01]  /*6c10*/  MOV R2, UR62 ;  /* 0x0000003e00027c02 */ /* 0x000fe20008000f00 */
[----:B------:R-:W-:Y:S10]  /*6c20*/  ENDCOLLECTIVE ;  /* 0x000000000000791b */ /* 0x000ff40003800000 */
.L_x_112:
[----:B------:R-:W-:Y:S05]  /*6c30*/  BSYNC B1 ;  /* 0x0000000000017941 */ /* 0x000fea0003800000 */
.L_x_111:
[----:B------:R-:W-:Y:S05]  /*6c40*/  BRA `(.L_x_113) ;  /* 0xffffffec00ec7947 */ /* 0x000fea000383ffff */
.L_x_93:
[----:B0-----:R0:W1:Y:S02]  /*6c50*/  SYNCS.PHASECHK.TRANS64.TRYWAIT P1, [R14+URZ+0x28], R5 ;  /* 0x000028050e0075a7 */ /* 0x001064000802017f */
[----:B-1----:R-:W-:Y:S05]  /*6c60*/  @!P1 NANOSLEEP.SYNCS 0x989680 ;  /* 0x009896800000995d */ /* 0x002fea0003900000 */
[----:B------:R-:W1:Y:S02]  /*6c70*/  @!P1 SYNCS.PHASECHK.TRANS64 P1, [R14+URZ+0x28], R5 ;  /* 0x000028050e0095a7 */ /* 0x000e64000802007f */
[----:B-1----:R-:W-:Y:S05]  /*6c80*/  @!P1 BRA `(.L_x_93) ;  /* 0xfffffffc00f09947 */ /* 0x002fea000383ffff */
[----:B------:R-:W-:Y:S05]  /*6c90*/  BRA `(.L_x_114) ;  /* 0xfffffff000207947 */ /* 0x000fea000383ffff */
.L_x_102:
[----:B------:R-:W-:Y:S01]  /*6ca0*/  BSSY B0, `(.L_x_115) ;  /* 0x0000006000007945 */ /* 0x000fe20003800000 */
[----:B------:R-:W-:-:S07]  /*6cb0*/  IMAD.MOV.U32 R2, RZ, RZ, -0x1 ;  /* 0xffffffffff027424 */ /* 0x000fce00078e00ff */
[----:B------:R-:W-:Y:S05]  /*6cc0*/  WARPSYNC.COLLECTIVE R2, `(.L_x_116) ;  /* 0x00000000020c7348 */ /* 0x000fea0003c00000 */
[----:B------:R-:W-:Y:S02]  /*6cd0*/  ELECT P1, UR62, PT ;  /* 0x00000000003e782f */ /* 0x000fe40003820000 */
[----:B------:R-:W-:Y:S01]  /*6ce0*/  MOV R2, UR62 ;  /* 0x0000003e00027c02 */ /* 0x000fe20008000f00 */
[----:B------:R-:W-:Y:S10]  /*6cf0*/  ENDCOLLECTIVE ;  /* 0x000000000000791b */ /* 0x000ff40003800000 */
.L_x_116:
[----:B------:R-:W-:Y:S05]  /*6d00*/  BSYNC B0 ;  /* 0x0000000000007941 */ /* 0x000fea0003800000 */
.L_x_115:
[----:B------:R-:W-:Y:S01]  /*6d10*/  PLOP3.LUT P0, PT, P1, PT, PT, 0x80, 0x0 ;  /* 0x000000000000781c */ /* 0x000fe20000f0f070 */
[----:B------:R-:W-:-:S12]  /*6d20*/  BRA `(.L_x_117) ;  /* 0xfffffff800a07947 */ /* 0x000fd8000383ffff */
.L_x_106:
[----:B0-----:R0:W1:Y:S02]  /*6d30*/  SYNCS.PHASECHK.TRANS64.TRYWAIT P0, [R5+URZ], R2 ;  /* 0x00000002050075a7 */ /* 0x001064000800017f */
[----:B-1----:R-:W-:Y:S05]  /*6d40*/  @!P0 NANOSLEEP.SYNCS 0x989680 ;  /* 0x009896800000895d */ /* 0x002fea0003900000 */
[----:B------:R-:W1:Y:S02]  /*6d50*/  @!P0 SYNCS.PHASECHK.TRANS64 P0, [R5+URZ], R2 ;  /* 0x00000002050085a7 */ /* 0x000e64000800007f */
[----:B-1----:R-:W-:Y:S05]  /*6d60*/  @!P0 BRA `(.L_x_106) ;  /* 0xfffffffc00f08947 */ /* 0x002fea000383ffff */
[----:B------:R-:W-:Y:S05]  /*6d70*/  BRA `(.L_x_118) ;  /* 0xfffffff800e07947 */ /* 0x000fea000383ffff */
.L_x_107:
[----:B0-----:R0:W1:Y:S02]  /*6d80*/  SYNCS.PHASECHK.TRANS64.TRYWAIT P0, [R7+URZ], R4 ;  /* 0x00000004070075a7 */ /* 0x001064000800017f */
[----:B-1----:R-:W-:Y:S05]  /*6d90*/  @!P0 NANOSLEEP.SYNCS 0x989680 ;  /* 0x009896800000895d */ /* 0x002fea0003900000 */
[----:B------:R-:W1:Y:S02]  /*6da0*/  @!P0 SYNCS.PHASECHK.TRANS64 P0, [R7+URZ], R4 ;  /* 0x00000004070085a7 */ /* 0x000e64000800007f */
[----:B-1----:R-:W-:Y:S05]  /*6db0*/  @!P0 BRA `(.L_x_107) ;  /* 0xfffffffc00f08947 */ /* 0x002fea000383ffff */
[----:B------:R-:W-:Y:S05]  /*6dc0*/  BRA `(.L_x_119) ;  /* 0xfffffff800f07947 */ /* 0x000fea000383ffff */
.L_x_108:
[----:B0-----:R0:W1:Y:S02]  /*6dd0*/  SYNCS.PHASECHK.TRANS64.TRYWAIT P0, [R8+URZ], R5 ;  /* 0x00000005080075a7 */ /* 0x001064000800017f */
[----:B-1----:R-:W-:Y:S05]  /*6de0*/  @!P0 NANOSLEEP.SYNCS 0x989680 ;  /* 0x009896800000895d */ /* 0x002fea0003900000 */
[----:B------:R-:W1:Y:S02]  /*6df0*/  @!P0 SYNCS.PHASECHK.TRANS64 P0, [R8+URZ], R5 ;  /* 0x00000005080085a7 */ /* 0x000e64000800007f */
[----:B-1----:R-:W-:Y:S05]  /*6e00*/  @!P0 BRA `(.L_x_108) ;  /* 0xfffffffc00f08947 */ /* 0x002fea000383ffff */
[----:B------:R-:W-:Y:S05]  /*6e10*/  BRA `(.L_x_120) ;  /* 0xfffffffc00007947 */ /* 0x000fea000383ffff */
.L_x_109:
[----:B-1----:R1:W2:Y:S02]  /*6e20*/  SYNCS.PHASECHK.TRANS64.TRYWAIT P0, [R11+URZ], R6 ;  /* 0x000000060b0075a7 */ /* 0x0022a4000800017f */
[----:B--2---:R-:W-:Y:S05]  /*6e30*/  @!P0 NANOSLEEP.SYNCS 0x989680 ;  /* 0x009896800000895d */ /* 0x004fea0003900000 */
[----:B------:R-:W2:Y:S02]  /*6e40*/  @!P0 SYNCS.PHASECHK.TRANS64 P0, [R11+URZ], R6 ;  /* 0x000000060b0085a7 */ /* 0x000ea4000800007f */
[----:B--2---:R-:W-:Y:S05]  /*6e50*/  @!P0 BRA `(.L_x_109) ;  /* 0xfffffffc00f08947 */ /* 0x004fea000383ffff */
[----:B------:R-:W-:Y:S05]  /*6e60*/  BRA `(.L_x_121) ;  /* 0xfffffffc00087947 */ /* 0x000fea000383ffff */
.L_x_122:
[----:B------:R-:W-:-:S00]  /*6e70*/  BRA `(.L_x_122) ;  /* 0xfffffffc00fc7947 */ /* 0x000fc0000383ffff */
[----:B------:R-:W-:-:S00]  /*6e80*/  NOP ;  /* 0x0000000000007918 */ /* 0x000fc00000000000 */
[----:B------:R-:W-:-:S00]  /*6e90*/  NOP ;  /* 0x0000000000007918 */ /* 0x000fc00000000000 */
[----:B------:R-:W-:-:S00]  /*6ea0*/  NOP ;  /* 0x0000000000007918 */ /* 0x000fc00000000000 */
[----:B------:R-:W-:-:S00]  /*6eb0*/  NOP ;  /* 0x0000000000007918 */ /* 0x000fc00000000000 */
[----:B------:R-:W-:-:S00]  /*6ec0*/  NOP ;  /* 0x0000000000007918 */ /* 0x000fc00000000000 */
[----:B------:R-:W-:-:S00]  /*6ed0*/  NOP ;  /* 0x0000000000007918 */ /* 0x000fc00000000000 */
[----:B------:R-:W-:-:S00]  /*6ee0*/  NOP ;  /* 0x0000000000007918 */ /* 0x000fc00000000000 */
[----:B------:R-:W-:-:S00]  /*6ef0*/  NOP ;  /* 0x0000000000007918 */ /* 0x000fc00000000000 */
.L_x_123:


//--------------------- .nv.shared._ZN7cutlass13device_kernelINS_4gemm6kernel13GemmUniversalIN4cute5tupleIJiiiiEEENS1_10collective13CollectiveMmaINS1_37MainloopSm90TmaGmmaWarpSpecializedFP8ILi5ENS5_IJNS4_1CILi1EEESB_SB_EEENS1_35KernelTmaWarpSpecializedCooperativeEEENS5_IJNSA_ILi128EEENSA_ILi48EEENSA_ILi256EEEEEENS_12float_e4m3_tENS5_IJlSB_lEEESJ_SK_NS4_8TiledMMAINS4_8MMA_AtomIJNS4_4SM904GMMA30MMA_64x16x32_F32E4M3E4M3_SS_TNILNSO_7ScaleInE1ELSQ_1EEEEEENS4_6LayoutINS5_IJNSA_ILi2EEESB_SB_EEENS5_IJSB_NSA_ILi0EEESW_EEEEENS5_IJNS4_10UnderscoreESZ_SZ_EEEEENS4_13SM90_TMA_LOADENS4_14ComposedLayoutINS4_7SwizzleILi3ELi4ELi3EEENS4_18smem_ptr_flag_bitsILi8EEENST_INS5_IJNSA_ILi8EEESF_EEENS5_IJSF_SB_EEEEEEEvNS4_8identityES12_S1C_vS1D_EENS_8epilogue10collective6detail29Sm90TmaWarpSpecializedAdapterINS1G_15DefaultEpilogueISJ_SK_SK_NS1F_6thread17LinearCombinationISJ_Li1EffLNS1K_9ScaleType4KindE0ELNS_15FloatRoundStyleE2ESJ_EENS1_15EpilogueDefaultEEEEEvvEEEEvNT_6ParamsE --------------------------
	.section	.nv.shared._ZN7cutlass13device_kernelINS_4gemm6kernel13GemmUniversalIN4cute5tupleIJiiiiEEENS1_10collective13CollectiveMmaINS1_37MainloopSm90TmaGmmaWarpSpecializedFP8ILi5ENS5_IJNS4_1CILi1EEESB_SB_EEENS1_35KernelTmaWarpSpecializedCooperativeEEENS5_IJNSA_ILi128EEENSA_ILi48EEENSA_ILi256EEEEEENS_12float_e4m3_tENS5_IJlSB_lEEESJ_SK_NS4_8TiledMMAINS4_8MMA_AtomIJNS4_4SM904GMMA30MMA_64x16x32_F32E4M3E4M3_SS_TNILNSO_7ScaleInE1ELSQ_1EEEEEENS4_6LayoutINS5_IJNSA_ILi2EEESB_SB_EEENS5_IJSB_NSA_ILi0EEESW_EEEEENS5_IJNS4_10UnderscoreESZ_SZ_EEEEENS4_13SM90_TMA_LOADENS4_14ComposedLayoutINS4_7SwizzleILi3ELi4ELi3EEENS4_18smem_ptr_flag_bitsILi8EEENST_INS5_IJNSA_ILi8EEESF_EEENS5_IJSF_SB_EEEEEEEvNS4_8identityES12_S1C_vS1D_EENS_8epilogue10collective6detail29Sm90TmaWarpSpecializedAdapterINS1G_15DefaultEpilogueISJ_SK_SK_NS1F_6thread17LinearCombinationISJ_Li1EffLNS1K_9ScaleType4KindE0ELNS_15FloatRoundStyleE2ESJ_EENS1_15EpilogueDefaultEEEEEvvEEEEvNT_6ParamsE,"aw",@nobits
	.sectionflags	@""
	.align	16
	.zero		1024


//--------------------- .nv.shared.reserved.0     --------------------------
	.section	.nv.shared.reserved.0,"aw",@nobits
	.weak		__nv_reservedSMEM_offset_0_alias
	.size		__nv_reservedSMEM_offset_0_alias, 0, 0
	.other		__nv_reservedSMEM_offset_0_alias,@"STO_CUDA_RESERVED_SHARED STV_DEFAULT"
__nv_reservedSMEM_offset_0_alias:
	.zero		0


//--------------------- .nv.global                --------------------------
	.section	.nv.global,"aw",@nobits
.nv.global:
	.type		_ZN40_INTERNAL_9e930816_4_k_cu_9aad0482_111134cute1_E,@object
	.size		_ZN40_INTERNAL_9e930816_4_k_cu_9aad0482_111134cute1_E,(_ZN40_INTERNAL_9e930816_4_k_cu_9aad0482_111134cuda3std3__45__cpo6cbeginE - _ZN40_INTERNAL_9e930816_4_k_cu_9aad0482_111134cute1_E)
_ZN40_INTERNAL_9e930816_4_k_cu_9aad0482_111134cute1_E:
	.zero		1
	.type		_ZN40_INTERNAL_9e930816_4_k_cu_9aad0482_111134cuda3std3__45__cpo6cbeginE,@object
	.size		_ZN40_INTERNAL_9e930816_4_k_cu_9aad0482_111134cuda3std3__45__cpo6cbeginE,(_ZN40_INTERNAL_9e930816_4_k_cu_9aad0482_111134cuda3std3__48in_placeE - _ZN40_INTERNAL_9e930816_4_k_cu_9aad0482_111134cuda3std3__45__cpo6cbeginE)
_ZN40_INTERNAL_9e930816_4_k_cu_9aad0482_111134cuda3std3__45__cpo6cbeginE:
	.zero		1
	.type		_ZN40_INTERNAL_9e930816_4_k_cu_9aad0482_111134cuda3std3__48in_placeE,@object
	.size		_ZN40_INTERNAL_9e930816_4_k_cu_9aad0482_111134cuda3std3__48in_placeE,(_ZN40_INTERNAL_9e930816_4_k_cu_9aad0482_111134cuda3std6ranges3__45__cpo9iter_moveE - _ZN40_INTERNAL_9e930816_4_k_cu_9aad0482_111134cuda3std3__48in_placeE)
_ZN40_INTERNAL_9e930816_4_k_cu_9aad0482_111134cuda3std3__48in_placeE:
	.zero		1
	.type		_ZN40_INTERNAL_9e930816_4_k_cu_9aad0482_111134cuda3std6ranges3__45__cpo9iter_moveE,@object
	.size		_ZN40_INTERNAL_9e930816_4_k_cu_9aad0482_111134cuda3std6ranges3__45__cpo9iter_moveE,(_ZN40_INTERNAL_9e930816_4_k_cu_9aad0482_111134cuda3std3__45__cpo5beginE - _ZN40_INTERNAL_9e930816_4_k_cu_9aad0482_111134cuda3std6ranges3__45__cpo9iter_moveE)
_ZN40_INTERNAL_9e930816_4_k_cu_9aad0482_111134cuda3std6ranges3__45__cpo9iter_moveE:
	.zero		1
	.type		_ZN40_INTERNAL_9e930816_4_k_cu_9aad0482_111134cuda3std3__45__cpo5beginE,@object
	.size		_ZN40_INTERNAL_9e930816_4_k_cu_9aad0482_111134cuda3std3__45__cpo5beginE,(_ZN40_INTERNAL_9e930816_4_k_cu_9aad0482_111134cuda3std3__442_GLOBAL__N__9e930816_4_k_cu_9aad0482_111136ignoreE - _ZN40_INTERNAL_9e930816_4_k_cu_9aad0482_111134cuda3std3__45__cpo5beginE)
_ZN40_INTERNAL_9e930816_4_k_cu_9aad0482_111134cuda3std3__45__cpo5beginE:
	.zero		1
	.type		_ZN40_INTERNAL_9e930816_4_k_cu_9aad0482_111134cuda3std3__442_GLOBAL__N__9e930816_4_k_cu_9aad0482_111136ignoreE,@object
	.size		_ZN40_INTERNAL_9e930816_4_k_cu_9aad0482_111134cuda3std3__442_GLOBAL__N__9e930816_4_k_cu_9aad0482_111136ignoreE,(_ZN40_INTERNAL_9e930816_4_k_cu_9aad0482_111134cute7productE - _ZN40_INTERNAL_9e930816_4_k_cu_9aad0482_111134cuda3std3__442_GLOBAL__N__9e930816_4_k_cu_9aad0482_111136ignoreE)
_ZN40_INTERNAL_9e930816_4_k_cu_9aad0482_111134cuda3std3__442_GLOBAL__N__9e930816_4_k_cu_9aad0482_111136ignoreE:
	.zero		1
	.type		_ZN40_INTERNAL_9e930816_4_k_cu_9aad0482_111134cute7productE,@object
	.size		_ZN40_INTERNAL_9e930816_4_k_cu_9aad0482_111134cute7productE,(_ZN40_INTERNAL_9e930816_4_k_cu_9aad0482_111134cuda3std3__45__cpo3endE - _ZN40_INTERNAL_9e930816_4_k_cu_9aad0482_111134cute7productE)
_ZN40_INTERNAL_9e930816_4_k_cu_9aad0482_111134cute7productE:
	.zero		1
	.type		_ZN40_INTERNAL_9e930816_4_k_cu_9aad0482_111134cuda3std3__45__cpo3endE,@object
	.size		_ZN40_INTERNAL_9e930816_4_k_cu_9aad0482_111134cuda3std3__45__cpo3endE,(_ZN40_INTERNAL_9e930816_4_k_cu_9aad0482_111134cuda3std3__419piecewise_constructE - _ZN40_INTERNAL_9e930816_4_k_cu_9aad0482_111134cuda3std3__45__cpo3endE)
_ZN40_INTERNAL_9e930816_4_k_cu_9aad0482_111134cuda3std3__45__cpo3endE:
	.zero		1
	.type		_ZN40_INTERNAL_9e930816_4_k_cu_9aad0482_111134cuda3std3__419piecewise_constructE,@object
	.size		_ZN40_INTERNAL_9e930816_4_k_cu_9aad0482_111134cuda3std3__419piecewise_constructE,(_ZN40_INTERNAL_9e930816_4_k_cu_9aad0482_111134cuda3std3__45__cpo4cendE - _ZN40_INTERNAL_9e930816_4_k_cu_9aad0482_111134cuda3std3__419piecewise_constructE)
_ZN40_INTERNAL_9e930816_4_k_cu_9aad0482_111134cuda3std3__419piecewise_constructE:
	.zero		1
	.type		_ZN40_INTERNAL_9e930816_4_k_cu_9aad0482_111134cuda3std3__45__cpo4cendE,@object
	.size		_ZN40_INTERNAL_9e930816_4_k_cu_9aad0482_111134cuda3std3__45__cpo4cendE,(_ZN40_INTERNAL_9e930816_4_k_cu_9aad0482_111134cuda3std6ranges3__45__cpo4swapE - _ZN40_INTERNAL_9e930816_4_k_cu_9aad0482_111134cuda3std3__45__cpo4cendE)
_ZN40_INTERNAL_9e930816_4_k_cu_9aad0482_111134cuda3std3__45__cpo4cendE:
	.zero		1
	.type		_ZN40_INTERNAL_9e930816_4_k_cu_9aad0482_111134cuda3std6ranges3__45__cpo4swapE,@object
	.size		_ZN40_INTERNAL_9e930816_4_k_cu_9aad0482_111134cuda3std6ranges3__45__cpo4swapE,(.L_7 - _ZN40_INTERNAL_9e930816_4_k_cu_9aad0482_111134cuda3std6ranges3__45__cpo4swapE)
_ZN40_INTERNAL_9e930816_4_k_cu_9aad0482_111134cuda3std6ranges3__45__cpo4swapE:
	.zero		1
.L_7:


//--------------------- .nv.constant0._ZN7cutlass13device_kernelINS_4gemm6kernel13GemmUniversalIN4cute5tupleIJiiiiEEENS1_10collective13CollectiveMmaINS1_37MainloopSm90TmaGmmaWarpSpecializedFP8ILi5ENS5_IJNS4_1CILi1EEESB_SB_EEENS1_35KernelTmaWarpSpecializedCooperativeEEENS5_IJNSA_ILi128EEENSA_ILi48EEENSA_ILi256EEEEEENS_12float_e4m3_tENS5_IJlSB_lEEESJ_SK_NS4_8TiledMMAINS4_8MMA_AtomIJNS4_4SM904GMMA30MMA_64x16x32_F32E4M3E4M3_SS_TNILNSO_7ScaleInE1ELSQ_1EEEEEENS4_6LayoutINS5_IJNSA_ILi2EEESB_SB_EEENS5_IJSB_NSA_ILi0EEESW_EEEEENS5_IJNS4_10UnderscoreESZ_SZ_EEEEENS4_13SM90_TMA_LOADENS4_14ComposedLayoutINS4_7SwizzleILi3ELi4ELi3EEENS4_18smem_ptr_flag_bitsILi8EEENST_INS5_IJNSA_ILi8EEESF_EEENS5_IJSF_SB_EEEEEEEvNS4_8identityES12_S1C_vS1D_EENS_8epilogue10collective6detail29Sm90TmaWarpSpecializedAdapterINS1G_15DefaultEpilogueISJ_SK_SK_NS1F_6thread17LinearCombinationISJ_Li1EffLNS1K_9ScaleType4KindE0ELNS_15FloatRoundStyleE2ESJ_EENS1_15EpilogueDefaultEEEEEvvEEEEvNT_6ParamsE --------------------------
	.section	.nv.constant0._ZN7cutlass13device_kernelINS_4gemm6kernel13GemmUniversalIN4cute5tupleIJiiiiEEENS1_10collective13CollectiveMmaINS1_37MainloopSm90TmaGmmaWarpSpecializedFP8ILi5ENS5_IJNS4_1CILi1EEESB_SB_EEENS1_35KernelTmaWarpSpecializedCooperativeEEENS5_IJNSA_ILi128EEENSA_ILi48EEENSA_ILi256EEEEEENS_12float_e4m3_tENS5_IJlSB_lEEESJ_SK_NS4_8TiledMMAINS4_8MMA_AtomIJNS4_4SM904GMMA30MMA_64x16x32_F32E4M3E4M3_SS_TNILNSO_7ScaleInE1ELSQ_1EEEEEENS4_6LayoutINS5_IJNSA_ILi2EEESB_SB_EEENS5_IJSB_NSA_ILi0EEESW_EEEEENS5_IJNS4_10UnderscoreESZ_SZ_EEEEENS4_13SM90_TMA_LOADENS4_14ComposedLayoutINS4_7SwizzleILi3ELi4ELi3EEENS4_18smem_ptr_flag_bitsILi8EEENST_INS5_IJNSA_ILi8EEESF_EEENS5_IJSF_SB_EEEEEEEvNS4_8identityES12_S1C_vS1D_EENS_8epilogue10collective6detail29Sm90TmaWarpSpecializedAdapterINS1G_15DefaultEpilogueISJ_SK_SK_NS1F_6thread17LinearCombinationISJ_Li1EffLNS1K_9ScaleType4KindE0ELNS_15FloatRoundStyleE2ESJ_EENS1_15EpilogueDefaultEEEEEvvEEEEvNT_6ParamsE,"a",@progbits
	.sectionflags	@""
	.align	4
.nv.constant0._ZN7cutlass13device_kernelINS_4gemm6kernel13GemmUniversalIN4cute5tupleIJiiiiEEENS1_10collective13CollectiveMmaINS1_37MainloopSm90TmaGmmaWarpSpecializedFP8ILi5ENS5_IJNS4_1CILi1EEESB_SB_EEENS1_35KernelTmaWarpSpecializedCooperativeEEENS5_IJNSA_ILi128EEENSA_ILi48EEENSA_ILi256EEEEEENS_12float_e4m3_tENS5_IJlSB_lEEESJ_SK_NS4_8TiledMMAINS4_8MMA_AtomIJNS4_4SM904GMMA30MMA_64x16x32_F32E4M3E4M3_SS_TNILNSO_7ScaleInE1ELSQ_1EEEEEENS4_6LayoutINS5_IJNSA_ILi2EEESB_SB_EEENS5_IJSB_NSA_ILi0EEESW_EEEEENS5_IJNS4_10UnderscoreESZ_SZ_EEEEENS4_13SM90_TMA_LOADENS4_14ComposedLayoutINS4_7SwizzleILi3ELi4ELi3EEENS4_18smem_ptr_flag_bitsILi8EEENST_INS5_IJNSA_ILi8EEESF_EEENS5_IJSF_SB_EEEEEEEvNS4_8identityES12_S1C_vS1D_EENS_8epilogue10collective6detail29Sm90TmaWarpSpecializedAdapterINS1G_15DefaultEpilogueISJ_SK_SK_NS1F_6thread17LinearCombinationISJ_Li1EffLNS1K_9ScaleType4KindE0ELNS_15FloatRoundStyleE2ESJ_EENS1_15EpilogueDefaultEEEEEvvEEEEvNT_6ParamsE:
	.zero		1664


//--------------------- SYMBOLS --------------------------

	.type		.nv.reservedSmem.offset0,@object
	.size		.nv.reservedSmem.offset0,0x4
